//
// Generated by NVIDIA NVVM Compiler
//
// Compiler Build ID: CL-36424714
// Cuda compilation tools, release 13.0, V13.0.88
// Based on NVVM 20.0.0
//

.version 9.0
.target sm_100
.address_size 64

	// .globl	_Z14sq_euclid_normjjPKfPf

.visible .entry _Z14sq_euclid_normjjPKfPf(
	.param .u32 _Z14sq_euclid_normjjPKfPf_param_0,
	.param .u32 _Z14sq_euclid_normjjPKfPf_param_1,
	.param .u64 .ptr .align 1 _Z14sq_euclid_normjjPKfPf_param_2,
	.param .u64 .ptr .align 1 _Z14sq_euclid_normjjPKfPf_param_3
)
{
	.reg .pred 	%p<12>;
	.reg .b32 	%r<65>;
	.reg .b32 	%f<70>;
	.reg .b64 	%rd<65>;

	ld.param.u32 	%r25, [_Z14sq_euclid_normjjPKfPf_param_0];
	ld.param.u32 	%r24, [_Z14sq_euclid_normjjPKfPf_param_1];
	ld.param.u64 	%rd4, [_Z14sq_euclid_normjjPKfPf_param_2];
	ld.param.u64 	%rd3, [_Z14sq_euclid_normjjPKfPf_param_3];
	cvta.to.global.u64 	%rd1, %rd4;
	mov.u32 	%r26, %ctaid.x;
	mov.u32 	%r27, %ntid.x;
	mov.u32 	%r28, %tid.x;
	mad.lo.s32 	%r1, %r26, %r27, %r28;
	setp.ge.u32 	%p1, %r1, %r25;
	setp.eq.s32 	%p2, %r24, 0;
	or.pred  	%p3, %p1, %p2;
	@%p3 bra 	$L__BB0_13;
	cvta.to.global.u64 	%rd5, %rd3;
	mul.lo.s32 	%r2, %r24, %r1;
	mul.wide.u32 	%rd6, %r1, 4;
	add.s64 	%rd2, %rd5, %rd6;
	ld.global.f32 	%f66, [%rd2];
	add.s32 	%r30, %r24, -1;
	and.b32  	%r3, %r24, 15;
	setp.lt.u32 	%p4, %r30, 15;
	mov.b32 	%r61, 0;
	@%p4 bra 	$L__BB0_4;
	and.b32  	%r61, %r24, -16;
	neg.s32 	%r59, %r61;
	add.s32 	%r58, %r2, 7;
$L__BB0_3:
	.pragma "nounroll";
	add.s32 	%r31, %r58, -7;
	mul.wide.u32 	%rd7, %r31, 4;
	add.s64 	%rd8, %rd1, %rd7;
	ld.global.f32 	%f11, [%rd8];
	fma.rn.f32 	%f12, %f11, %f11, %f66;
	st.global.f32 	[%rd2], %f12;
	add.s32 	%r32, %r58, -6;
	mul.wide.u32 	%rd9, %r32, 4;
	add.s64 	%rd10, %rd1, %rd9;
	ld.global.f32 	%f13, [%rd10];
	fma.rn.f32 	%f14, %f13, %f13, %f12;
	st.global.f32 	[%rd2], %f14;
	add.s32 	%r33, %r58, -5;
	mul.wide.u32 	%rd11, %r33, 4;
	add.s64 	%rd12, %rd1, %rd11;
	ld.global.f32 	%f15, [%rd12];
	fma.rn.f32 	%f16, %f15, %f15, %f14;
	st.global.f32 	[%rd2], %f16;
	add.s32 	%r34, %r58, -4;
	mul.wide.u32 	%rd13, %r34, 4;
	add.s64 	%rd14, %rd1, %rd13;
	ld.global.f32 	%f17, [%rd14];
	fma.rn.f32 	%f18, %f17, %f17, %f16;
	st.global.f32 	[%rd2], %f18;
	add.s32 	%r35, %r58, -3;
	mul.wide.u32 	%rd15, %r35, 4;
	add.s64 	%rd16, %rd1, %rd15;
	ld.global.f32 	%f19, [%rd16];
	fma.rn.f32 	%f20, %f19, %f19, %f18;
	st.global.f32 	[%rd2], %f20;
	add.s32 	%r36, %r58, -2;
	mul.wide.u32 	%rd17, %r36, 4;
	add.s64 	%rd18, %rd1, %rd17;
	ld.global.f32 	%f21, [%rd18];
	fma.rn.f32 	%f22, %f21, %f21, %f20;
	st.global.f32 	[%rd2], %f22;
	add.s32 	%r37, %r58, -1;
	mul.wide.u32 	%rd19, %r37, 4;
	add.s64 	%rd20, %rd1, %rd19;
	ld.global.f32 	%f23, [%rd20];
	fma.rn.f32 	%f24, %f23, %f23, %f22;
	st.global.f32 	[%rd2], %f24;
	add.s32 	%r38, %r58, 8;
	mul.wide.u32 	%rd21, %r58, 4;
	add.s64 	%rd22, %rd1, %rd21;
	ld.global.f32 	%f25, [%rd22];
	fma.rn.f32 	%f26, %f25, %f25, %f24;
	st.global.f32 	[%rd2], %f26;
	add.s32 	%r39, %r58, 1;
	mul.wide.u32 	%rd23, %r39, 4;
	add.s64 	%rd24, %rd1, %rd23;
	ld.global.f32 	%f27, [%rd24];
	fma.rn.f32 	%f28, %f27, %f27, %f26;
	st.global.f32 	[%rd2], %f28;
	add.s32 	%r40, %r58, 2;
	mul.wide.u32 	%rd25, %r40, 4;
	add.s64 	%rd26, %rd1, %rd25;
	ld.global.f32 	%f29, [%rd26];
	fma.rn.f32 	%f30, %f29, %f29, %f28;
	st.global.f32 	[%rd2], %f30;
	add.s32 	%r41, %r58, 3;
	mul.wide.u32 	%rd27, %r41, 4;
	add.s64 	%rd28, %rd1, %rd27;
	ld.global.f32 	%f31, [%rd28];
	fma.rn.f32 	%f32, %f31, %f31, %f30;
	st.global.f32 	[%rd2], %f32;
	add.s32 	%r42, %r58, 4;
	mul.wide.u32 	%rd29, %r42, 4;
	add.s64 	%rd30, %rd1, %rd29;
	ld.global.f32 	%f33, [%rd30];
	fma.rn.f32 	%f34, %f33, %f33, %f32;
	st.global.f32 	[%rd2], %f34;
	add.s32 	%r43, %r58, 5;
	mul.wide.u32 	%rd31, %r43, 4;
	add.s64 	%rd32, %rd1, %rd31;
	ld.global.f32 	%f35, [%rd32];
	fma.rn.f32 	%f36, %f35, %f35, %f34;
	st.global.f32 	[%rd2], %f36;
	add.s32 	%r44, %r58, 6;
	mul.wide.u32 	%rd33, %r44, 4;
	add.s64 	%rd34, %rd1, %rd33;
	ld.global.f32 	%f37, [%rd34];
	fma.rn.f32 	%f38, %f37, %f37, %f36;
	st.global.f32 	[%rd2], %f38;
	add.s32 	%r45, %r58, 7;
	mul.wide.u32 	%rd35, %r45, 4;
	add.s64 	%rd36, %rd1, %rd35;
	ld.global.f32 	%f39, [%rd36];
	fma.rn.f32 	%f40, %f39, %f39, %f38;
	st.global.f32 	[%rd2], %f40;
	mul.wide.u32 	%rd37, %r38, 4;
	add.s64 	%rd38, %rd1, %rd37;
	ld.global.f32 	%f41, [%rd38];
	fma.rn.f32 	%f66, %f41, %f41, %f40;
	st.global.f32 	[%rd2], %f66;
	add.s32 	%r59, %r59, 16;
	add.s32 	%r58, %r58, 16;
	setp.ne.s32 	%p5, %r59, 0;
	@%p5 bra 	$L__BB0_3;
$L__BB0_4:
	setp.eq.s32 	%p6, %r3, 0;
	@%p6 bra 	$L__BB0_13;
	and.b32  	%r12, %r24, 7;
	setp.lt.u32 	%p7, %r3, 8;
	@%p7 bra 	$L__BB0_7;
	add.s32 	%r46, %r61, %r2;
	mul.wide.u32 	%rd39, %r46, 4;
	add.s64 	%rd40, %rd1, %rd39;
	ld.global.f32 	%f42, [%rd40];
	fma.rn.f32 	%f43, %f42, %f42, %f66;
	st.global.f32 	[%rd2], %f43;
	add.s32 	%r47, %r46, 1;
	mul.wide.u32 	%rd41, %r47, 4;
	add.s64 	%rd42, %rd1, %rd41;
	ld.global.f32 	%f44, [%rd42];
	fma.rn.f32 	%f45, %f44, %f44, %f43;
	st.global.f32 	[%rd2], %f45;
	add.s32 	%r48, %r46, 2;
	mul.wide.u32 	%rd43, %r48, 4;
	add.s64 	%rd44, %rd1, %rd43;
	ld.global.f32 	%f46, [%rd44];
	fma.rn.f32 	%f47, %f46, %f46, %f45;
	st.global.f32 	[%rd2], %f47;
	add.s32 	%r49, %r46, 3;
	mul.wide.u32 	%rd45, %r49, 4;
	add.s64 	%rd46, %rd1, %rd45;
	ld.global.f32 	%f48, [%rd46];
	fma.rn.f32 	%f49, %f48, %f48, %f47;
	st.global.f32 	[%rd2], %f49;
	add.s32 	%r50, %r46, 4;
	mul.wide.u32 	%rd47, %r50, 4;
	add.s64 	%rd48, %rd1, %rd47;
	ld.global.f32 	%f50, [%rd48];
	fma.rn.f32 	%f51, %f50, %f50, %f49;
	st.global.f32 	[%rd2], %f51;
	add.s32 	%r51, %r46, 5;
	mul.wide.u32 	%rd49, %r51, 4;
	add.s64 	%rd50, %rd1, %rd49;
	ld.global.f32 	%f52, [%rd50];
	fma.rn.f32 	%f53, %f52, %f52, %f51;
	st.global.f32 	[%rd2], %f53;
	add.s32 	%r52, %r46, 6;
	mul.wide.u32 	%rd51, %r52, 4;
	add.s64 	%rd52, %rd1, %rd51;
	ld.global.f32 	%f54, [%rd52];
	fma.rn.f32 	%f55, %f54, %f54, %f53;
	st.global.f32 	[%rd2], %f55;
	add.s32 	%r53, %r46, 7;
	mul.wide.u32 	%rd53, %r53, 4;
	add.s64 	%rd54, %rd1, %rd53;
	ld.global.f32 	%f56, [%rd54];
	fma.rn.f32 	%f66, %f56, %f56, %f55;
	st.global.f32 	[%rd2], %f66;
	add.s32 	%r61, %r61, 8;
$L__BB0_7:
	setp.eq.s32 	%p8, %r12, 0;
	@%p8 bra 	$L__BB0_13;
	and.b32  	%r15, %r24, 3;
	setp.lt.u32 	%p9, %r12, 4;
	@%p9 bra 	$L__BB0_10;
	add.s32 	%r54, %r61, %r2;
	mul.wide.u32 	%rd55, %r54, 4;
	add.s64 	%rd56, %rd1, %rd55;
	ld.global.f32 	%f57, [%rd56];
	fma.rn.f32 	%f58, %f57, %f57, %f66;
	st.global.f32 	[%rd2], %f58;
	add.s32 	%r55, %r54, 1;
	mul.wide.u32 	%rd57, %r55, 4;
	add.s64 	%rd58, %rd1, %rd57;
	ld.global.f32 	%f59, [%rd58];
	fma.rn.f32 	%f60, %f59, %f59, %f58;
	st.global.f32 	[%rd2], %f60;
	add.s32 	%r56, %r54, 2;
	mul.wide.u32 	%rd59, %r56, 4;
	add.s64 	%rd60, %rd1, %rd59;
	ld.global.f32 	%f61, [%rd60];
	fma.rn.f32 	%f62, %f61, %f61, %f60;
	st.global.f32 	[%rd2], %f62;
	add.s32 	%r57, %r54, 3;
	mul.wide.u32 	%rd61, %r57, 4;
	add.s64 	%rd62, %rd1, %rd61;
	ld.global.f32 	%f63, [%rd62];
	fma.rn.f32 	%f66, %f63, %f63, %f62;
	st.global.f32 	[%rd2], %f66;
	add.s32 	%r61, %r61, 4;
$L__BB0_10:
	setp.eq.s32 	%p10, %r15, 0;
	@%p10 bra 	$L__BB0_13;
	add.s32 	%r64, %r61, %r2;
	neg.s32 	%r63, %r15;
$L__BB0_12:
	.pragma "nounroll";
	mul.wide.u32 	%rd63, %r64, 4;
	add.s64 	%rd64, %rd1, %rd63;
	ld.global.f32 	%f64, [%rd64];
	fma.rn.f32 	%f66, %f64, %f64, %f66;
	st.global.f32 	[%rd2], %f66;
	add.s32 	%r64, %r64, 1;
	add.s32 	%r63, %r63, 1;
	setp.ne.s32 	%p11, %r63, 0;
	@%p11 bra 	$L__BB0_12;
$L__BB0_13:
	ret;

}
	// .globl	_Z11euclid_distjjPKfS0_S0_Pf
.visible .entry _Z11euclid_distjjPKfS0_S0_Pf(
	.param .u32 _Z11euclid_distjjPKfS0_S0_Pf_param_0,
	.param .u32 _Z11euclid_distjjPKfS0_S0_Pf_param_1,
	.param .u64 .ptr .align 1 _Z11euclid_distjjPKfS0_S0_Pf_param_2,
	.param .u64 .ptr .align 1 _Z11euclid_distjjPKfS0_S0_Pf_param_3,
	.param .u64 .ptr .align 1 _Z11euclid_distjjPKfS0_S0_Pf_param_4,
	.param .u64 .ptr .align 1 _Z11euclid_distjjPKfS0_S0_Pf_param_5
)
{
	.reg .pred 	%p<12>;
	.reg .b32 	%r<41>;
	.reg .b32 	%f<76>;
	.reg .b64 	%rd<64>;

	ld.param.u32 	%r14, [_Z11euclid_distjjPKfS0_S0_Pf_param_0];
	ld.param.u32 	%r13, [_Z11euclid_distjjPKfS0_S0_Pf_param_1];
	ld.param.u64 	%rd5, [_Z11euclid_distjjPKfS0_S0_Pf_param_2];
	ld.param.u64 	%rd6, [_Z11euclid_distjjPKfS0_S0_Pf_param_3];
	ld.param.u64 	%rd7, [_Z11euclid_distjjPKfS0_S0_Pf_param_4];
	ld.param.u64 	%rd8, [_Z11euclid_distjjPKfS0_S0_Pf_param_5];
	cvta.to.global.u64 	%rd1, %rd8;
	cvta.to.global.u64 	%rd2, %rd7;
	cvta.to.global.u64 	%rd3, %rd6;
	mov.u32 	%r15, %ctaid.x;
	mov.u32 	%r16, %ntid.x;
	mov.u32 	%r17, %tid.x;
	mad.lo.s32 	%r1, %r15, %r16, %r17;
	setp.ge.u32 	%p1, %r1, %r14;
	setp.eq.s32 	%p2, %r13, 0;
	or.pred  	%p3, %p1, %p2;
	@%p3 bra 	$L__BB1_12;
	cvta.to.global.u64 	%rd9, %rd5;
	mul.wide.u32 	%rd10, %r1, 4;
	add.s64 	%rd4, %rd9, %rd10;
	mul.lo.s32 	%r2, %r13, %r1;
	add.s32 	%r19, %r13, -1;
	and.b32  	%r3, %r13, 7;
	setp.lt.u32 	%p4, %r19, 7;
	mov.b32 	%r39, 0;
	@%p4 bra 	$L__BB1_4;
	and.b32  	%r39, %r13, -8;
	mov.b32 	%r37, 0;
$L__BB1_3:
	.pragma "nounroll";
	ld.global.f32 	%f1, [%rd4];
	mul.wide.u32 	%rd11, %r37, 4;
	add.s64 	%rd12, %rd3, %rd11;
	ld.global.f32 	%f2, [%rd12];
	add.f32 	%f3, %f1, %f2;
	add.s32 	%r21, %r37, %r2;
	mul.wide.u32 	%rd13, %r21, 4;
	add.s64 	%rd14, %rd2, %rd13;
	ld.global.f32 	%f4, [%rd14];
	sub.f32 	%f5, %f3, %f4;
	add.s64 	%rd15, %rd1, %rd13;
	st.global.f32 	[%rd15], %f5;
	ld.global.f32 	%f6, [%rd4];
	ld.global.f32 	%f7, [%rd12+4];
	add.f32 	%f8, %f6, %f7;
	add.s32 	%r22, %r21, 1;
	mul.wide.u32 	%rd16, %r22, 4;
	add.s64 	%rd17, %rd2, %rd16;
	ld.global.f32 	%f9, [%rd17];
	sub.f32 	%f10, %f8, %f9;
	add.s64 	%rd18, %rd1, %rd16;
	st.global.f32 	[%rd18], %f10;
	ld.global.f32 	%f11, [%rd4];
	ld.global.f32 	%f12, [%rd12+8];
	add.f32 	%f13, %f11, %f12;
	add.s32 	%r23, %r21, 2;
	mul.wide.u32 	%rd19, %r23, 4;
	add.s64 	%rd20, %rd2, %rd19;
	ld.global.f32 	%f14, [%rd20];
	sub.f32 	%f15, %f13, %f14;
	add.s64 	%rd21, %rd1, %rd19;
	st.global.f32 	[%rd21], %f15;
	ld.global.f32 	%f16, [%rd4];
	ld.global.f32 	%f17, [%rd12+12];
	add.f32 	%f18, %f16, %f17;
	add.s32 	%r24, %r21, 3;
	mul.wide.u32 	%rd22, %r24, 4;
	add.s64 	%rd23, %rd2, %rd22;
	ld.global.f32 	%f19, [%rd23];
	sub.f32 	%f20, %f18, %f19;
	add.s64 	%rd24, %rd1, %rd22;
	st.global.f32 	[%rd24], %f20;
	ld.global.f32 	%f21, [%rd4];
	ld.global.f32 	%f22, [%rd12+16];
	add.f32 	%f23, %f21, %f22;
	add.s32 	%r25, %r21, 4;
	mul.wide.u32 	%rd25, %r25, 4;
	add.s64 	%rd26, %rd2, %rd25;
	ld.global.f32 	%f24, [%rd26];
	sub.f32 	%f25, %f23, %f24;
	add.s64 	%rd27, %rd1, %rd25;
	st.global.f32 	[%rd27], %f25;
	ld.global.f32 	%f26, [%rd4];
	ld.global.f32 	%f27, [%rd12+20];
	add.f32 	%f28, %f26, %f27;
	add.s32 	%r26, %r21, 5;
	mul.wide.u32 	%rd28, %r26, 4;
	add.s64 	%rd29, %rd2, %rd28;
	ld.global.f32 	%f29, [%rd29];
	sub.f32 	%f30, %f28, %f29;
	add.s64 	%rd30, %rd1, %rd28;
	st.global.f32 	[%rd30], %f30;
	ld.global.f32 	%f31, [%rd4];
	ld.global.f32 	%f32, [%rd12+24];
	add.f32 	%f33, %f31, %f32;
	add.s32 	%r27, %r21, 6;
	mul.wide.u32 	%rd31, %r27, 4;
	add.s64 	%rd32, %rd2, %rd31;
	ld.global.f32 	%f34, [%rd32];
	sub.f32 	%f35, %f33, %f34;
	add.s64 	%rd33, %rd1, %rd31;
	st.global.f32 	[%rd33], %f35;
	ld.global.f32 	%f36, [%rd4];
	ld.global.f32 	%f37, [%rd12+28];
	add.f32 	%f38, %f36, %f37;
	add.s32 	%r28, %r21, 7;
	mul.wide.u32 	%rd34, %r28, 4;
	add.s64 	%rd35, %rd2, %rd34;
	ld.global.f32 	%f39, [%rd35];
	sub.f32 	%f40, %f38, %f39;
	add.s64 	%rd36, %rd1, %rd34;
	st.global.f32 	[%rd36], %f40;
	add.s32 	%r37, %r37, 8;
	setp.ne.s32 	%p5, %r37, %r39;
	@%p5 bra 	$L__BB1_3;
$L__BB1_4:
	setp.eq.s32 	%p6, %r3, 0;
	@%p6 bra 	$L__BB1_12;
	and.b32  	%r8, %r13, 3;
	setp.lt.u32 	%p7, %r3, 4;
	@%p7 bra 	$L__BB1_7;
	ld.global.f32 	%f41, [%rd4];
	mul.wide.u32 	%rd37, %r39, 4;
	add.s64 	%rd38, %rd3, %rd37;
	ld.global.f32 	%f42, [%rd38];
	add.f32 	%f43, %f41, %f42;
	add.s32 	%r29, %r39, %r2;
	mul.wide.u32 	%rd39, %r29, 4;
	add.s64 	%rd40, %rd2, %rd39;
	ld.global.f32 	%f44, [%rd40];
	sub.f32 	%f45, %f43, %f44;
	add.s64 	%rd41, %rd1, %rd39;
	st.global.f32 	[%rd41], %f45;
	ld.global.f32 	%f46, [%rd4];
	ld.global.f32 	%f47, [%rd38+4];
	add.f32 	%f48, %f46, %f47;
	add.s32 	%r30, %r29, 1;
	mul.wide.u32 	%rd42, %r30, 4;
	add.s64 	%rd43, %rd2, %rd42;
	ld.global.f32 	%f49, [%rd43];
	sub.f32 	%f50, %f48, %f49;
	add.s64 	%rd44, %rd1, %rd42;
	st.global.f32 	[%rd44], %f50;
	ld.global.f32 	%f51, [%rd4];
	ld.global.f32 	%f52, [%rd38+8];
	add.f32 	%f53, %f51, %f52;
	add.s32 	%r31, %r29, 2;
	mul.wide.u32 	%rd45, %r31, 4;
	add.s64 	%rd46, %rd2, %rd45;
	ld.global.f32 	%f54, [%rd46];
	sub.f32 	%f55, %f53, %f54;
	add.s64 	%rd47, %rd1, %rd45;
	st.global.f32 	[%rd47], %f55;
	ld.global.f32 	%f56, [%rd4];
	ld.global.f32 	%f57, [%rd38+12];
	add.f32 	%f58, %f56, %f57;
	add.s32 	%r32, %r29, 3;
	mul.wide.u32 	%rd48, %r32, 4;
	add.s64 	%rd49, %rd2, %rd48;
	ld.global.f32 	%f59, [%rd49];
	sub.f32 	%f60, %f58, %f59;
	add.s64 	%rd50, %rd1, %rd48;
	st.global.f32 	[%rd50], %f60;
	add.s32 	%r39, %r39, 4;
$L__BB1_7:
	setp.eq.s32 	%p8, %r8, 0;
	@%p8 bra 	$L__BB1_12;
	setp.eq.s32 	%p9, %r8, 1;
	@%p9 bra 	$L__BB1_10;
	ld.global.f32 	%f61, [%rd4];
	mul.wide.u32 	%rd51, %r39, 4;
	add.s64 	%rd52, %rd3, %rd51;
	ld.global.f32 	%f62, [%rd52];
	add.f32 	%f63, %f61, %f62;
	add.s32 	%r33, %r39, %r2;
	mul.wide.u32 	%rd53, %r33, 4;
	add.s64 	%rd54, %rd2, %rd53;
	ld.global.f32 	%f64, [%rd54];
	sub.f32 	%f65, %f63, %f64;
	add.s64 	%rd55, %rd1, %rd53;
	st.global.f32 	[%rd55], %f65;
	ld.global.f32 	%f66, [%rd4];
	ld.global.f32 	%f67, [%rd52+4];
	add.f32 	%f68, %f66, %f67;
	add.s32 	%r34, %r33, 1;
	mul.wide.u32 	%rd56, %r34, 4;
	add.s64 	%rd57, %rd2, %rd56;
	ld.global.f32 	%f69, [%rd57];
	sub.f32 	%f70, %f68, %f69;
	add.s64 	%rd58, %rd1, %rd56;
	st.global.f32 	[%rd58], %f70;
	add.s32 	%r39, %r39, 2;
$L__BB1_10:
	and.b32  	%r35, %r13, 1;
	setp.eq.b32 	%p10, %r35, 1;
	not.pred 	%p11, %p10;
	@%p11 bra 	$L__BB1_12;
	ld.global.f32 	%f71, [%rd4];
	mul.wide.u32 	%rd59, %r39, 4;
	add.s64 	%rd60, %rd3, %rd59;
	ld.global.f32 	%f72, [%rd60];
	add.f32 	%f73, %f71, %f72;
	add.s32 	%r36, %r39, %r2;
	mul.wide.u32 	%rd61, %r36, 4;
	add.s64 	%rd62, %rd2, %rd61;
	ld.global.f32 	%f74, [%rd62];
	sub.f32 	%f75, %f73, %f74;
	add.s64 	%rd63, %rd1, %rd61;
	st.global.f32 	[%rd63], %f75;
$L__BB1_12:
	ret;

}
	// .globl	_Z20softdtw_naive_kernelPfS_S_jjf
.visible .entry _Z20softdtw_naive_kernelPfS_S_jjf(
	.param .u64 .ptr .align 1 _Z20softdtw_naive_kernelPfS_S_jjf_param_0,
	.param .u64 .ptr .align 1 _Z20softdtw_naive_kernelPfS_S_jjf_param_1,
	.param .u64 .ptr .align 1 _Z20softdtw_naive_kernelPfS_S_jjf_param_2,
	.param .u32 _Z20softdtw_naive_kernelPfS_S_jjf_param_3,
	.param .u32 _Z20softdtw_naive_kernelPfS_S_jjf_param_4,
	.param .f32 _Z20softdtw_naive_kernelPfS_S_jjf_param_5
)
{
	.reg .pred 	%p<11>;
	.reg .b32 	%r<43>;
	.reg .b32 	%f<72>;
	.reg .b64 	%rd<19>;

	ld.param.u64 	%rd4, [_Z20softdtw_naive_kernelPfS_S_jjf_param_0];
	ld.param.u64 	%rd5, [_Z20softdtw_naive_kernelPfS_S_jjf_param_1];
	ld.param.u64 	%rd3, [_Z20softdtw_naive_kernelPfS_S_jjf_param_2];
	ld.param.u32 	%r16, [_Z20softdtw_naive_kernelPfS_S_jjf_param_3];
	ld.param.u32 	%r17, [_Z20softdtw_naive_kernelPfS_S_jjf_param_4];
	ld.param.f32 	%f2, [_Z20softdtw_naive_kernelPfS_S_jjf_param_5];
	cvta.to.global.u64 	%rd1, %rd4;
	cvta.to.global.u64 	%rd2, %rd5;
	mov.u32 	%r1, %tid.x;
	mov.u32 	%r19, %ntid.x;
	add.s32 	%r2, %r17, -1;
	mul.lo.s32 	%r3, %r17, %r1;
	add.s32 	%r4, %r17, 2;
	shl.b32 	%r20, %r1, 1;
	add.s32 	%r5, %r3, %r20;
	add.s32 	%r6, %r5, %r4;
	neg.f32 	%f1, %f2;
	shl.b32 	%r21, %r19, 1;
	neg.s32 	%r42, %r21;
	neg.s32 	%r40, %r1;
	mov.b32 	%r41, 1;
$L__BB2_1:
	setp.ge.u32 	%p1, %r1, %r16;
	add.s32 	%r22, %r41, -1;
	min.u32 	%r12, %r40, %r2;
	add.s32 	%r23, %r12, %r1;
	setp.ne.s32 	%p2, %r22, %r23;
	setp.ge.u32 	%p3, %r12, %r17;
	or.pred  	%p4, %p1, %p3;
	or.pred  	%p5, %p2, %p4;
	@%p5 bra 	$L__BB2_3;
	add.s32 	%r24, %r12, %r3;
	mul.wide.u32 	%rd6, %r24, 4;
	add.s64 	%rd7, %rd1, %rd6;
	ld.global.f32 	%f3, [%rd7];
	add.s32 	%r25, %r12, %r5;
	add.s32 	%r26, %r25, 1;
	mul.wide.u32 	%rd8, %r26, 4;
	add.s64 	%rd9, %rd2, %rd8;
	ld.global.f32 	%f4, [%rd9];
	add.s32 	%r27, %r12, %r6;
	mul.wide.u32 	%rd10, %r27, 4;
	add.s64 	%rd11, %rd2, %rd10;
	ld.global.f32 	%f5, [%rd11];
	mul.wide.u32 	%rd12, %r25, 4;
	add.s64 	%rd13, %rd2, %rd12;
	ld.global.f32 	%f6, [%rd13];
	div.rn.f32 	%f7, %f4, %f1;
	div.rn.f32 	%f8, %f5, %f1;
	div.rn.f32 	%f9, %f6, %f1;
	max.f32 	%f10, %f7, %f8;
	max.f32 	%f11, %f10, %f9;
	sub.f32 	%f12, %f7, %f11;
	fma.rn.f32 	%f13, %f12, 0f3BBB989D, 0f3F000000;
	cvt.sat.f32.f32 	%f14, %f13;
	mov.f32 	%f15, 0f4B400001;
	mov.f32 	%f16, 0f437C0000;
	fma.rm.f32 	%f17, %f14, %f16, %f15;
	add.f32 	%f18, %f17, 0fCB40007F;
	neg.f32 	%f19, %f18;
	fma.rn.f32 	%f20, %f12, 0f3FB8AA3B, %f19;
	fma.rn.f32 	%f21, %f12, 0f32A57060, %f20;
	mov.b32 	%r28, %f17;
	shl.b32 	%r29, %r28, 23;
	mov.b32 	%f22, %r29;
	ex2.approx.ftz.f32 	%f23, %f21;
	sub.f32 	%f24, %f8, %f11;
	fma.rn.f32 	%f25, %f24, 0f3BBB989D, 0f3F000000;
	cvt.sat.f32.f32 	%f26, %f25;
	fma.rm.f32 	%f27, %f26, %f16, %f15;
	add.f32 	%f28, %f27, 0fCB40007F;
	neg.f32 	%f29, %f28;
	fma.rn.f32 	%f30, %f24, 0f3FB8AA3B, %f29;
	fma.rn.f32 	%f31, %f24, 0f32A57060, %f30;
	mov.b32 	%r30, %f27;
	shl.b32 	%r31, %r30, 23;
	mov.b32 	%f32, %r31;
	ex2.approx.ftz.f32 	%f33, %f31;
	mul.f32 	%f34, %f33, %f32;
	fma.rn.f32 	%f35, %f23, %f22, %f34;
	sub.f32 	%f36, %f9, %f11;
	fma.rn.f32 	%f37, %f36, 0f3BBB989D, 0f3F000000;
	cvt.sat.f32.f32 	%f38, %f37;
	fma.rm.f32 	%f39, %f38, %f16, %f15;
	add.f32 	%f40, %f39, 0fCB40007F;
	neg.f32 	%f41, %f40;
	fma.rn.f32 	%f42, %f36, 0f3FB8AA3B, %f41;
	fma.rn.f32 	%f43, %f36, 0f32A57060, %f42;
	mov.b32 	%r32, %f39;
	shl.b32 	%r33, %r32, 23;
	mov.b32 	%f44, %r33;
	ex2.approx.ftz.f32 	%f45, %f43;
	fma.rn.f32 	%f46, %f45, %f44, %f35;
	setp.lt.f32 	%p6, %f46, 0f00800000;
	mul.f32 	%f47, %f46, 0f4B000000;
	selp.f32 	%f48, %f47, %f46, %p6;
	selp.f32 	%f49, 0fC1B80000, 0f00000000, %p6;
	mov.b32 	%r34, %f48;
	add.s32 	%r35, %r34, -1059760811;
	and.b32  	%r36, %r35, -8388608;
	sub.s32 	%r37, %r34, %r36;
	mov.b32 	%f50, %r37;
	cvt.rn.f32.s32 	%f51, %r36;
	fma.rn.f32 	%f52, %f51, 0f34000000, %f49;
	add.f32 	%f53, %f50, 0fBF800000;
	fma.rn.f32 	%f54, %f53, 0fBE055027, 0f3E1039F6;
	fma.rn.f32 	%f55, %f54, %f53, 0fBDF8CDCC;
	fma.rn.f32 	%f56, %f55, %f53, 0f3E0F2955;
	fma.rn.f32 	%f57, %f56, %f53, 0fBE2AD8B9;
	fma.rn.f32 	%f58, %f57, %f53, 0f3E4CED0B;
	fma.rn.f32 	%f59, %f58, %f53, 0fBE7FFF22;
	fma.rn.f32 	%f60, %f59, %f53, 0f3EAAAA78;
	fma.rn.f32 	%f61, %f60, %f53, 0fBF000000;
	mul.f32 	%f62, %f53, %f61;
	fma.rn.f32 	%f63, %f62, %f53, %f53;
	fma.rn.f32 	%f64, %f52, 0f3F317218, %f63;
	setp.gt.u32 	%p7, %r34, 2139095039;
	fma.rn.f32 	%f65, %f48, 0f7F800000, 0f7F800000;
	selp.f32 	%f66, %f65, %f64, %p7;
	setp.eq.f32 	%p8, %f48, 0f00000000;
	selp.f32 	%f67, 0fFF800000, %f66, %p8;
	add.f32 	%f68, %f11, %f67;
	mul.f32 	%f69, %f2, %f68;
	sub.f32 	%f70, %f3, %f69;
	add.s32 	%r38, %r27, 1;
	mul.wide.u32 	%rd14, %r38, 4;
	add.s64 	%rd15, %rd2, %rd14;
	st.global.f32 	[%rd15], %f70;
$L__BB2_3:
	bar.sync 	0;
	add.s32 	%r42, %r42, 1;
	add.s32 	%r41, %r41, 1;
	add.s32 	%r40, %r40, 1;
	setp.ne.s32 	%p9, %r42, -1;
	@%p9 bra 	$L__BB2_1;
	setp.ne.s32 	%p10, %r1, 0;
	@%p10 bra 	$L__BB2_6;
	mad.lo.s32 	%r39, %r4, %r16, %r17;
	mul.wide.u32 	%rd16, %r39, 4;
	add.s64 	%rd17, %rd2, %rd16;
	ld.global.f32 	%f71, [%rd17];
	cvta.to.global.u64 	%rd18, %rd3;
	st.global.f32 	[%rd18], %f71;
$L__BB2_6:
	ret;

}
	// .globl	_Z20softdtw_tiled_kernelPfS_S_jjf
.visible .entry _Z20softdtw_tiled_kernelPfS_S_jjf(
	.param .u64 .ptr .align 1 _Z20softdtw_tiled_kernelPfS_S_jjf_param_0,
	.param .u64 .ptr .align 1 _Z20softdtw_tiled_kernelPfS_S_jjf_param_1,
	.param .u64 .ptr .align 1 _Z20softdtw_tiled_kernelPfS_S_jjf_param_2,
	.param .u32 _Z20softdtw_tiled_kernelPfS_S_jjf_param_3,
	.param .u32 _Z20softdtw_tiled_kernelPfS_S_jjf_param_4,
	.param .f32 _Z20softdtw_tiled_kernelPfS_S_jjf_param_5
)
{


	ret;

}
	// .globl	_Z15fill_matrix_infPfiif
.visible .entry _Z15fill_matrix_infPfiif(
	.param .u64 .ptr .align 1 _Z15fill_matrix_infPfiif_param_0,
	.param .u32 _Z15fill_matrix_infPfiif_param_1,
	.param .u32 _Z15fill_matrix_infPfiif_param_2,
	.param .f32 _Z15fill_matrix_infPfiif_param_3
)
{
	.reg .pred 	%p<4>;
	.reg .b32 	%r<14>;
	.reg .b32 	%f<2>;
	.reg .b64 	%rd<5>;

	ld.param.u64 	%rd2, [_Z15fill_matrix_infPfiif_param_0];
	ld.param.u32 	%r7, [_Z15fill_matrix_infPfiif_param_1];
	ld.param.u32 	%r8, [_Z15fill_matrix_infPfiif_param_2];
	ld.param.f32 	%f1, [_Z15fill_matrix_infPfiif_param_3];
	cvta.to.global.u64 	%rd1, %rd2;
	mov.u32 	%r9, %ctaid.x;
	mov.u32 	%r1, %ntid.x;
	mov.u32 	%r10, %tid.x;
	mad.lo.s32 	%r2, %r9, %r1, %r10;
	mul.lo.s32 	%r3, %r8, %r7;
	setp.ge.s32 	%p1, %r2, %r3;
	@%p1 bra 	$L__BB4_3;
	mov.u32 	%r11, %nctaid.x;
	mul.lo.s32 	%r4, %r11, %r1;
	mov.u32 	%r13, %r2;
$L__BB4_2:
	mul.wide.s32 	%rd3, %r13, 4;
	add.s64 	%rd4, %rd1, %rd3;
	st.global.f32 	[%rd4], %f1;
	add.s32 	%r13, %r13, %r4;
	setp.lt.s32 	%p2, %r13, %r3;
	@%p2 bra 	$L__BB4_2;
$L__BB4_3:
	setp.ne.s32 	%p3, %r2, 0;
	@%p3 bra 	$L__BB4_5;
	mov.b32 	%r12, 0;
	st.global.u32 	[%rd1], %r12;
$L__BB4_5:
	ret;

}


// ===== COMPILED SASS (sm_100) =====

	.target	sm_100

	.elftype	@"ET_EXEC"


//--------------------- .note.nv.tkinfo           --------------------------
	.section	.note.nv.tkinfo,"",@"SHT_NOTE"
	.sectionflags	@"SHF_NOTE_NV_TKINFO"
	.tkinfo
        /*0018*/ 	.word	0x00000002
        /*0030*/ 	.string	""
        /*0030*/ 	.string	"ptxas"
        /*0030*/ 	.string	"Cuda compilation tools, release 13.0, V13.0.88"
        /*0030*/ 	.string	"Build cuda_13.0.r13.0/compiler.36424714_0"
        /*0030*/ 	.string	"-arch sm_100 -m 64 "



//--------------------- .note.nv.cuinfo           --------------------------
	.section	.note.nv.cuinfo,"",@"SHT_NOTE"
	.sectionflags	@"SHF_NOTE_NV_CUINFO"
        /*0018*/ 	.short	0x0002
        /*001a*/ 	.short	0x0064
        /*001c*/ 	.short	0x0082
	.zero		2


//--------------------- .nv.info                  --------------------------
	.section	.nv.info,"",@"SHT_CUDA_INFO"
	.align	4


	//----- nvinfo : EIATTR_REGCOUNT
	.align		4
        /*0000*/ 	.byte	0x04, 0x2f
        /*0002*/ 	.short	(.L_1 - .L_0)
	.align		4
.L_0:
        /*0004*/ 	.word	index@(_Z14sq_euclid_normjjPKfPf)
        /*0008*/ 	.word	0x0000001c


	//----- nvinfo : EIATTR_FRAME_SIZE
	.align		4
.L_1:
        /*000c*/ 	.byte	0x04, 0x11
        /*000e*/ 	.short	(.L_3 - .L_2)
	.align		4
.L_2:
        /*0010*/ 	.word	index@(_Z14sq_euclid_normjjPKfPf)
        /*0014*/ 	.word	0x00000000


	//----- nvinfo : EIATTR_REGCOUNT
	.align		4
.L_3:
        /*0018*/ 	.byte	0x04, 0x2f
        /*001a*/ 	.short	(.L_5 - .L_4)
	.align		4
.L_4:
        /*001c*/ 	.word	index@(_Z11euclid_distjjPKfS0_S0_Pf)
        /*0020*/ 	.word	0x00000020


	//----- nvinfo : EIATTR_FRAME_SIZE
	.align		4
.L_5:
        /*0024*/ 	.byte	0x04, 0x11
        /*0026*/ 	.short	(.L_7 - .L_6)
	.align		4
.L_6:
        /*0028*/ 	.word	index@(_Z11euclid_distjjPKfS0_S0_Pf)
        /*002c*/ 	.word	0x00000000


	//----- nvinfo : EIATTR_REGCOUNT
	.align		4
.L_7:
        /*0030*/ 	.byte	0x04, 0x2f
        /*0032*/ 	.short	(.L_9 - .L_8)
	.align		4
.L_8:
        /*0034*/ 	.word	index@(_Z20softdtw_naive_kernelPfS_S_jjf)
        /*0038*/ 	.word	0x0000001f


	//----- nvinfo : EIATTR_FRAME_SIZE
	.align		4
.L_9:
        /*003c*/ 	.byte	0x04, 0x11
        /*003e*/ 	.short	(.L_11 - .L_10)
	.align		4
.L_10:
        /*0040*/ 	.word	index@($__internal_0_$__cuda_sm3x_div_rn_noftz_f32_slowpath)
        /*0044*/ 	.word	0x00000000


	//----- nvinfo : EIATTR_FRAME_SIZE
	.align		4
.L_11:
        /*0048*/ 	.byte	0x04, 0x11
        /*004a*/ 	.short	(.L_13 - .L_12)
	.align		4
.L_12:
        /*004c*/ 	.word	index@(_Z20softdtw_naive_kernelPfS_S_jjf)
        /*0050*/ 	.word	0x00000000


	//----- nvinfo : EIATTR_REGCOUNT
	.align		4
.L_13:
        /*0054*/ 	.byte	0x04, 0x2f
        /*0056*/ 	.short	(.L_15 - .L_14)
	.align		4
.L_14:
        /*0058*/ 	.word	index@(_Z20softdtw_tiled_kernelPfS_S_jjf)
        /*005c*/ 	.word	0x00000004


	//----- nvinfo : EIATTR_FRAME_SIZE
	.align		4
.L_15:
        /*0060*/ 	.byte	0x04, 0x11
        /*0062*/ 	.short	(.L_17 - .L_16)
	.align		4
.L_16:
        /*0064*/ 	.word	index@(_Z20softdtw_tiled_kernelPfS_S_jjf)
        /*0068*/ 	.word	0x00000000


	//----- nvinfo : EIATTR_REGCOUNT
	.align		4
.L_17:
        /*006c*/ 	.byte	0x04, 0x2f
        /*006e*/ 	.short	(.L_19 - .L_18)
	.align		4
.L_18:
        /*0070*/ 	.word	index@(_Z15fill_matrix_infPfiif)
        /*0074*/ 	.word	0x0000000c


	//----- nvinfo : EIATTR_FRAME_SIZE
	.align		4
.L_19:
        /*0078*/ 	.byte	0x04, 0x11
        /*007a*/ 	.short	(.L_21 - .L_20)
	.align		4
.L_20:
        /*007c*/ 	.word	index@(_Z15fill_matrix_infPfiif)
        /*0080*/ 	.word	0x00000000


	//----- nvinfo : EIATTR_MIN_STACK_SIZE
	.align		4
.L_21:
        /*0084*/ 	.byte	0x04, 0x12
        /*0086*/ 	.short	(.L_23 - .L_22)
	.align		4
.L_22:
        /*0088*/ 	.word	index@(_Z15fill_matrix_infPfiif)
        /*008c*/ 	.word	0x00000000


	//----- nvinfo : EIATTR_MIN_STACK_SIZE
	.align		4
.L_23:
        /*0090*/ 	.byte	0x04, 0x12
        /*0092*/ 	.short	(.L_25 - .L_24)
	.align		4
.L_24:
        /*0094*/ 	.word	index@(_Z20softdtw_tiled_kernelPfS_S_jjf)
        /*0098*/ 	.word	0x00000000


	//----- nvinfo : EIATTR_MIN_STACK_SIZE
	.align		4
.L_25:
        /*009c*/ 	.byte	0x04, 0x12
        /*009e*/ 	.short	(.L_27 - .L_26)
	.align		4
.L_26:
        /*00a0*/ 	.word	index@(_Z20softdtw_naive_kernelPfS_S_jjf)
        /*00a4*/ 	.word	0x00000000


	//----- nvinfo : EIATTR_MIN_STACK_SIZE
	.align		4
.L_27:
        /*00a8*/ 	.byte	0x04, 0x12
        /*00aa*/ 	.short	(.L_29 - .L_28)
	.align		4
.L_28:
        /*00ac*/ 	.word	index@(_Z11euclid_distjjPKfS0_S0_Pf)
        /*00b0*/ 	.word	0x00000000


	//----- nvinfo : EIATTR_MIN_STACK_SIZE
	.align		4
.L_29:
        /*00b4*/ 	.byte	0x04, 0x12
        /*00b6*/ 	.short	(.L_31 - .L_30)
	.align		4
.L_30:
        /*00b8*/ 	.word	index@(_Z14sq_euclid_normjjPKfPf)
        /*00bc*/ 	.word	0x00000000
.L_31:


//--------------------- .nv.compat                --------------------------
	.section	.nv.compat,"",@"SHT_CUDA_COMPAT_INFO"
	.align	4
        /*0000*/ 	.byte	0x02, 0x09, 0x00, 0x00, 0x02, 0x02, 0x01, 0x00, 0x02, 0x05, 0x05, 0x00, 0x03, 0x07, 0x01, 0x01
        /*0010*/ 	.byte	0x02, 0x03, 0x00, 0x00, 0x02, 0x06, 0x01, 0x00, 0x04, 0x0b, 0x08, 0x00, 0x01, 0x00, 0x00, 0x00
        /*0020*/ 	.byte	0x00, 0x00, 0x00, 0x00


//--------------------- .nv.info._Z15fill_matrix_infPfiif --------------------------
	.section	.nv.info._Z15fill_matrix_infPfiif,"",@"SHT_CUDA_INFO"
	.sectionflags	@""
	.align	4


	//----- nvinfo : EIATTR_CUDA_API_VERSION
	.align		4
        /*0000*/ 	.byte	0x04, 0x37
        /*0002*/ 	.short	(.L_33 - .L_32)
.L_32:
        /*0004*/ 	.word	0x00000082


	//----- nvinfo : EIATTR_KPARAM_INFO
	.align		4
.L_33:
        /*0008*/ 	.byte	0x04, 0x17
        /*000a*/ 	.short	(.L_35 - .L_34)
.L_34:
        /*000c*/ 	.word	0x00000000
        /*0010*/ 	.short	0x0003
        /*0012*/ 	.short	0x0010
        /*0014*/ 	.byte	0x00, 0xf0, 0x11, 0x00


	//----- nvinfo : EIATTR_KPARAM_INFO
	.align		4
.L_35:
        /*0018*/ 	.byte	0x04, 0x17
        /*001a*/ 	.short	(.L_37 - .L_36)
.L_36:
        /*001c*/ 	.word	0x00000000
        /*0020*/ 	.short	0x0002
        /*0022*/ 	.short	0x000c
        /*0024*/ 	.byte	0x00, 0xf0, 0x11, 0x00


	//----- nvinfo : EIATTR_KPARAM_INFO
	.align		4
.L_37:
        /*0028*/ 	.byte	0x04, 0x17
        /*002a*/ 	.short	(.L_39 - .L_38)
.L_38:
        /*002c*/ 	.word	0x00000000
        /*0030*/ 	.short	0x0001
        /*0032*/ 	.short	0x0008
        /*0034*/ 	.byte	0x00, 0xf0, 0x11, 0x00


	//----- nvinfo : EIATTR_KPARAM_INFO
	.align		4
.L_39:
        /*0038*/ 	.byte	0x04, 0x17
        /*003a*/ 	.short	(.L_41 - .L_40)
.L_40:
        /*003c*/ 	.word	0x00000000
        /*0040*/ 	.short	0x0000
        /*0042*/ 	.short	0x0000
        /*0044*/ 	.byte	0x00, 0xf5, 0x21, 0x00


	//----- nvinfo : EIATTR_SPARSE_MMA_MASK
	.align		4
.L_41:
        /*0048*/ 	.byte	0x03, 0x50
        /*004a*/ 	.short	0x0000


	//----- nvinfo : EIATTR_MAXREG_COUNT
	.align		4
        /*004c*/ 	.byte	0x03, 0x1b
        /*004e*/ 	.short	0x00ff


	//----- nvinfo : EIATTR_MERCURY_ISA_VERSION
	.align		4
        /*0050*/ 	.byte	0x03, 0x5f
        /*0052*/ 	.short	0x0101


	//----- nvinfo : EIATTR_VRC_CTA_INIT_COUNT
	.align		4
        /*0054*/ 	.byte	0x02, 0x4a
	.zero		1
	.zero		1


	//----- nvinfo : EIATTR_EXIT_INSTR_OFFSETS
	.align		4
        /*0058*/ 	.byte	0x04, 0x1c
        /*005a*/ 	.short	(.L_43 - .L_42)


	//   ....[0]....
.L_42:
        /*005c*/ 	.word	0x00000170


	//   ....[1]....
        /*0060*/ 	.word	0x000001a0


	//----- nvinfo : EIATTR_CRS_STACK_SIZE
	.align		4
.L_43:
        /*0064*/ 	.byte	0x04, 0x1e
        /*0066*/ 	.short	(.L_45 - .L_44)
.L_44:
        /*0068*/ 	.word	0x00000000


	//----- nvinfo : EIATTR_CBANK_PARAM_SIZE
	.align		4
.L_45:
        /*006c*/ 	.byte	0x03, 0x19
        /*006e*/ 	.short	0x0014


	//----- nvinfo : EIATTR_PARAM_CBANK
	.align		4
        /*0070*/ 	.byte	0x04, 0x0a
        /*0072*/ 	.short	(.L_47 - .L_46)
	.align		4
.L_46:
        /*0074*/ 	.word	index@(.nv.constant0._Z15fill_matrix_infPfiif)
        /*0078*/ 	.short	0x0380
        /*007a*/ 	.short	0x0014


	//----- nvinfo : EIATTR_SW_WAR
	.align		4
.L_47:
        /*007c*/ 	.byte	0x04, 0x36
        /*007e*/ 	.short	(.L_49 - .L_48)
.L_48:
        /*0080*/ 	.word	0x00000008
.L_49:


//--------------------- .nv.info._Z20softdtw_tiled_kernelPfS_S_jjf --------------------------
	.section	.nv.info._Z20softdtw_tiled_kernelPfS_S_jjf,"",@"SHT_CUDA_INFO"
	.sectionflags	@""
	.align	4


	//----- nvinfo : EIATTR_CUDA_API_VERSION
	.align		4
        /*0000*/ 	.byte	0x04, 0x37
        /*0002*/ 	.short	(.L_51 - .L_50)
.L_50:
        /*0004*/ 	.word	0x00000082


	//----- nvinfo : EIATTR_KPARAM_INFO
	.align		4
.L_51:
        /*0008*/ 	.byte	0x04, 0x17
        /*000a*/ 	.short	(.L_53 - .L_52)
.L_52:
        /*000c*/ 	.word	0x00000000
        /*0010*/ 	.short	0x0005
        /*0012*/ 	.short	0x0020
        /*0014*/ 	.byte	0x00, 0xf0, 0x11, 0x00


	//----- nvinfo : EIATTR_KPARAM_INFO
	.align		4
.L_53:
        /*0018*/ 	.byte	0x04, 0x17
        /*001a*/ 	.short	(.L_55 - .L_54)
.L_54:
        /*001c*/ 	.word	0x00000000
        /*0020*/ 	.short	0x0004
        /*0022*/ 	.short	0x001c
        /*0024*/ 	.byte	0x00, 0xf0, 0x11, 0x00


	//----- nvinfo : EIATTR_KPARAM_INFO
	.align		4
.L_55:
        /*0028*/ 	.byte	0x04, 0x17
        /*002a*/ 	.short	(.L_57 - .L_56)
.L_56:
        /*002c*/ 	.word	0x00000000
        /*0030*/ 	.short	0x0003
        /*0032*/ 	.short	0x0018
        /*0034*/ 	.byte	0x00, 0xf0, 0x11, 0x00


	//----- nvinfo : EIATTR_KPARAM_INFO
	.align		4
.L_57:
        /*0038*/ 	.byte	0x04, 0x17
        /*003a*/ 	.short	(.L_59 - .L_58)
.L_58:
        /*003c*/ 	.word	0x00000000
        /*0040*/ 	.short	0x0002
        /*0042*/ 	.short	0x0010
        /*0044*/ 	.byte	0x00, 0xf5, 0x21, 0x00


	//----- nvinfo : EIATTR_KPARAM_INFO
	.align		4
.L_59:
        /*0048*/ 	.byte	0x04, 0x17
        /*004a*/ 	.short	(.L_61 - .L_60)
.L_60:
        /*004c*/ 	.word	0x00000000
        /*0050*/ 	.short	0x0001
        /*0052*/ 	.short	0x0008
        /*0054*/ 	.byte	0x00, 0xf5, 0x21, 0x00


	//----- nvinfo : EIATTR_KPARAM_INFO
	.align		4
.L_61:
        /*0058*/ 	.byte	0x04, 0x17
        /*005a*/ 	.short	(.L_63 - .L_62)
.L_62:
        /*005c*/ 	.word	0x00000000
        /*0060*/ 	.short	0x0000
        /*0062*/ 	.short	0x0000
        /*0064*/ 	.byte	0x00, 0xf5, 0x21, 0x00


	//----- nvinfo : EIATTR_SPARSE_MMA_MASK
	.align		4
.L_63:
        /*0068*/ 	.byte	0x03, 0x50
        /*006a*/ 	.short	0x0000


	//----- nvinfo : EIATTR_MAXREG_COUNT
	.align		4
        /*006c*/ 	.byte	0x03, 0x1b
        /*006e*/ 	.short	0x00ff


	//----- nvinfo : EIATTR_MERCURY_ISA_VERSION
	.align		4
        /*0070*/ 	.byte	0x03, 0x5f
        /*0072*/ 	.short	0x0101


	//----- nvinfo : EIATTR_VRC_CTA_INIT_COUNT
	.align		4
        /*0074*/ 	.byte	0x02, 0x4a
	.zero		1
	.zero		1


	//----- nvinfo : EIATTR_EXIT_INSTR_OFFSETS
	.align		4
        /*0078*/ 	.byte	0x04, 0x1c
        /*007a*/ 	.short	(.L_65 - .L_64)


	//   ....[0]....
.L_64:
        /*007c*/ 	.word	0x00000010


	//----- nvinfo : EIATTR_CBANK_PARAM_SIZE
	.align		4
.L_65:
        /*0080*/ 	.byte	0x03, 0x19
        /*0082*/ 	.short	0x0024


	//----- nvinfo : EIATTR_PARAM_CBANK
	.align		4
        /*0084*/ 	.byte	0x04, 0x0a
        /*0086*/ 	.short	(.L_67 - .L_66)
	.align		4
.L_66:
        /*0088*/ 	.word	index@(.nv.constant0._Z20softdtw_tiled_kernelPfS_S_jjf)
        /*008c*/ 	.short	0x0380
        /*008e*/ 	.short	0x0024


	//----- nvinfo : EIATTR_SW_WAR
	.align		4
.L_67:
        /*0090*/ 	.byte	0x04, 0x36
        /*0092*/ 	.short	(.L_69 - .L_68)
.L_68:
        /*0094*/ 	.word	0x00000008
.L_69:


//--------------------- .nv.info._Z20softdtw_naive_kernelPfS_S_jjf --------------------------
	.section	.nv.info._Z20softdtw_naive_kernelPfS_S_jjf,"",@"SHT_CUDA_INFO"
	.sectionflags	@""
	.align	4


	//----- nvinfo : EIATTR_CUDA_API_VERSION
	.align		4
        /*0000*/ 	.byte	0x04, 0x37
        /*0002*/ 	.short	(.L_71 - .L_70)
.L_70:
        /*0004*/ 	.word	0x00000082


	//----- nvinfo : EIATTR_KPARAM_INFO
	.align		4
.L_71:
        /*0008*/ 	.byte	0x04, 0x17
        /*000a*/ 	.short	(.L_73 - .L_72)
.L_72:
        /*000c*/ 	.word	0x00000000
        /*0010*/ 	.short	0x0005
        /*0012*/ 	.short	0x0020
        /*0014*/ 	.byte	0x00, 0xf0, 0x11, 0x00


	//----- nvinfo : EIATTR_KPARAM_INFO
	.align		4
.L_73:
        /*0018*/ 	.byte	0x04, 0x17
        /*001a*/ 	.short	(.L_75 - .L_74)
.L_74:
        /*001c*/ 	.word	0x00000000
        /*0020*/ 	.short	0x0004
        /*0022*/ 	.short	0x001c
        /*0024*/ 	.byte	0x00, 0xf0, 0x11, 0x00


	//----- nvinfo : EIATTR_KPARAM_INFO
	.align		4
.L_75:
        /*0028*/ 	.byte	0x04, 0x17
        /*002a*/ 	.short	(.L_77 - .L_76)
.L_76:
        /*002c*/ 	.word	0x00000000
        /*0030*/ 	.short	0x0003
        /*0032*/ 	.short	0x0018
        /*0034*/ 	.byte	0x00, 0xf0, 0x11, 0x00


	//----- nvinfo : EIATTR_KPARAM_INFO
	.align		4
.L_77:
        /*0038*/ 	.byte	0x04, 0x17
        /*003a*/ 	.short	(.L_79 - .L_78)
.L_78:
        /*003c*/ 	.word	0x00000000
        /*0040*/ 	.short	0x0002
        /*0042*/ 	.short	0x0010
        /*0044*/ 	.byte	0x00, 0xf5, 0x21, 0x00


	//----- nvinfo : EIATTR_KPARAM_INFO
	.align		4
.L_79:
        /*0048*/ 	.byte	0x04, 0x17
        /*004a*/ 	.short	(.L_81 - .L_80)
.L_80:
        /*004c*/ 	.word	0x00000000
        /*0050*/ 	.short	0x0001
        /*0052*/ 	.short	0x0008
        /*0054*/ 	.byte	0x00, 0xf5, 0x21, 0x00


	//----- nvinfo : EIATTR_KPARAM_INFO
	.align		4
.L_81:
        /*0058*/ 	.byte	0x04, 0x17
        /*005a*/ 	.short	(.L_83 - .L_82)
.L_82:
        /*005c*/ 	.word	0x00000000
        /*0060*/ 	.short	0x0000
        /*0062*/ 	.short	0x0000
        /*0064*/ 	.byte	0x00, 0xf5, 0x21, 0x00


	//----- nvinfo : EIATTR_SPARSE_MMA_MASK
	.align		4
.L_83:
        /*0068*/ 	.byte	0x03, 0x50
        /*006a*/ 	.short	0x0000


	//----- nvinfo : EIATTR_MAXREG_COUNT
	.align		4
        /*006c*/ 	.byte	0x03, 0x1b
        /*006e*/ 	.short	0x00ff


	//----- nvinfo : EIATTR_NUM_BARRIERS
	.align		4
        /*0070*/ 	.byte	0x02, 0x4c
        /*0072*/ 	.byte	0x01
	.zero		1


	//----- nvinfo : EIATTR_MERCURY_ISA_VERSION
	.align		4
        /*0074*/ 	.byte	0x03, 0x5f
        /*0076*/ 	.short	0x0101


	//----- nvinfo : EIATTR_VRC_CTA_INIT_COUNT
	.align		4
        /*0078*/ 	.byte	0x02, 0x4a
	.zero		1
	.zero		1


	//----- nvinfo : EIATTR_EXIT_INSTR_OFFSETS
	.align		4
        /*007c*/ 	.byte	0x04, 0x1c
        /*007e*/ 	.short	(.L_85 - .L_84)


	//   ....[0]....
.L_84:
        /*0080*/ 	.word	0x00000970


	//   ....[1]....
        /*0084*/ 	.word	0x000009f0


	//----- nvinfo : EIATTR_CRS_STACK_SIZE
	.align		4
.L_85:
        /*0088*/ 	.byte	0x04, 0x1e
        /*008a*/ 	.short	(.L_87 - .L_86)
.L_86:
        /*008c*/ 	.word	0x00000000


	//----- nvinfo : EIATTR_CBANK_PARAM_SIZE
	.align		4
.L_87:
        /*0090*/ 	.byte	0x03, 0x19
        /*0092*/ 	.short	0x0024


	//----- nvinfo : EIATTR_PARAM_CBANK
	.align		4
        /*0094*/ 	.byte	0x04, 0x0a
        /*0096*/ 	.short	(.L_89 - .L_88)
	.align		4
.L_88:
        /*0098*/ 	.word	index@(.nv.constant0._Z20softdtw_naive_kernelPfS_S_jjf)
        /*009c*/ 	.short	0x0380
        /*009e*/ 	.short	0x0024


	//----- nvinfo : EIATTR_SW_WAR
	.align		4
.L_89:
        /*00a0*/ 	.byte	0x04, 0x36
        /*00a2*/ 	.short	(.L_91 - .L_90)
.L_90:
        /*00a4*/ 	.word	0x00000008
.L_91:


//--------------------- .nv.info._Z11euclid_distjjPKfS0_S0_Pf --------------------------
	.section	.nv.info._Z11euclid_distjjPKfS0_S0_Pf,"",@"SHT_CUDA_INFO"
	.sectionflags	@""
	.align	4


	//----- nvinfo : EIATTR_CUDA_API_VERSION
	.align		4
        /*0000*/ 	.byte	0x04, 0x37
        /*0002*/ 	.short	(.L_93 - .L_92)
.L_92:
        /*0004*/ 	.word	0x00000082


	//----- nvinfo : EIATTR_KPARAM_INFO
	.align		4
.L_93:
        /*0008*/ 	.byte	0x04, 0x17
        /*000a*/ 	.short	(.L_95 - .L_94)
.L_94:
        /*000c*/ 	.word	0x00000000
        /*0010*/ 	.short	0x0005
        /*0012*/ 	.short	0x0020
        /*0014*/ 	.byte	0x00, 0xf5, 0x21, 0x00


	//----- nvinfo : EIATTR_KPARAM_INFO
	.align		4
.L_95:
        /*0018*/ 	.byte	0x04, 0x17
        /*001a*/ 	.short	(.L_97 - .L_96)
.L_96:
        /*001c*/ 	.word	0x00000000
        /*0020*/ 	.short	0x0004
        /*0022*/ 	.short	0x0018
        /*0024*/ 	.byte	0x00, 0xf5, 0x21, 0x00


	//----- nvinfo : EIATTR_KPARAM_INFO
	.align		4
.L_97:
        /*0028*/ 	.byte	0x04, 0x17
        /*002a*/ 	.short	(.L_99 - .L_98)
.L_98:
        /*002c*/ 	.word	0x00000000
        /*0030*/ 	.short	0x0003
        /*0032*/ 	.short	0x0010
        /*0034*/ 	.byte	0x00, 0xf5, 0x21, 0x00


	//----- nvinfo : EIATTR_KPARAM_INFO
	.align		4
.L_99:
        /*0038*/ 	.byte	0x04, 0x17
        /*003a*/ 	.short	(.L_101 - .L_100)
.L_100:
        /*003c*/ 	.word	0x00000000
        /*0040*/ 	.short	0x0002
        /*0042*/ 	.short	0x0008
        /*0044*/ 	.byte	0x00, 0xf5, 0x21, 0x00


	//----- nvinfo : EIATTR_KPARAM_INFO
	.align		4
.L_101:
        /*0048*/ 	.byte	0x04, 0x17
        /*004a*/ 	.short	(.L_103 - .L_102)
.L_102:
        /*004c*/ 	.word	0x00000000
        /*0050*/ 	.short	0x0001
        /*0052*/ 	.short	0x0004
        /*0054*/ 	.byte	0x00, 0xf0, 0x11, 0x00


	//----- nvinfo : EIATTR_KPARAM_INFO
	.align		4
.L_103:
        /*0058*/ 	.byte	0x04, 0x17
        /*005a*/ 	.short	(.L_105 - .L_104)
.L_104:
        /*005c*/ 	.word	0x00000000
        /*0060*/ 	.short	0x0000
        /*0062*/ 	.short	0x0000
        /*0064*/ 	.byte	0x00, 0xf0, 0x11, 0x00


	//----- nvinfo : EIATTR_SPARSE_MMA_MASK
	.align		4
.L_105:
        /*0068*/ 	.byte	0x03, 0x50
        /*006a*/ 	.short	0x0000


	//----- nvinfo : EIATTR_MAXREG_COUNT
	.align		4
        /*006c*/ 	.byte	0x03, 0x1b
        /*006e*/ 	.short	0x00ff


	//----- nvinfo : EIATTR_MERCURY_ISA_VERSION
	.align		4
        /*0070*/ 	.byte	0x03, 0x5f
        /*0072*/ 	.short	0x0101


	//----- nvinfo : EIATTR_VRC_CTA_INIT_COUNT
	.align		4
        /*0074*/ 	.byte	0x02, 0x4a
	.zero		1
	.zero		1


	//----- nvinfo : EIATTR_EXIT_INSTR_OFFSETS
	.align		4
        /*0078*/ 	.byte	0x04, 0x1c
        /*007a*/ 	.short	(.L_107 - .L_106)


	//   ....[0]....
.L_106:
        /*007c*/ 	.word	0x00000080


	//   ....[1]....
        /*0080*/ 	.word	0x00000630


	//   ....[2]....
        /*0084*/ 	.word	0x00000910


	//   ....[3]....
        /*0088*/ 	.word	0x00000ad0


	//   ....[4]....
        /*008c*/ 	.word	0x00000bb0


	//----- nvinfo : EIATTR_CBANK_PARAM_SIZE
	.align		4
.L_107:
        /*0090*/ 	.byte	0x03, 0x19
        /*0092*/ 	.short	0x0028


	//----- nvinfo : EIATTR_PARAM_CBANK
	.align		4
        /*0094*/ 	.byte	0x04, 0x0a
        /*0096*/ 	.short	(.L_109 - .L_108)
	.align		4
.L_108:
        /*0098*/ 	.word	index@(.nv.constant0._Z11euclid_distjjPKfS0_S0_Pf)
        /*009c*/ 	.short	0x0380
        /*009e*/ 	.short	0x0028


	//----- nvinfo : EIATTR_SW_WAR
	.align		4
.L_109:
        /*00a0*/ 	.byte	0x04, 0x36
        /*00a2*/ 	.short	(.L_111 - .L_110)
.L_110:
        /*00a4*/ 	.word	0x00000008
.L_111:


//--------------------- .nv.info._Z14sq_euclid_normjjPKfPf --------------------------
	.section	.nv.info._Z14sq_euclid_normjjPKfPf,"",@"SHT_CUDA_INFO"
	.sectionflags	@""
	.align	4


	//----- nvinfo : EIATTR_CUDA_API_VERSION
	.align		4
        /*0000*/ 	.byte	0x04, 0x37
        /*0002*/ 	.short	(.L_113 - .L_112)
.L_112:
        /*0004*/ 	.word	0x00000082


	//----- nvinfo : EIATTR_KPARAM_INFO
	.align		4
.L_113:
        /*0008*/ 	.byte	0x04, 0x17
        /*000a*/ 	.short	(.L_115 - .L_114)
.L_114:
        /*000c*/ 	.word	0x00000000
        /*0010*/ 	.short	0x0003
        /*0012*/ 	.short	0x0010
        /*0014*/ 	.byte	0x00, 0xf5, 0x21, 0x00


	//----- nvinfo : EIATTR_KPARAM_INFO
	.align		4
.L_115:
        /*0018*/ 	.byte	0x04, 0x17
        /*001a*/ 	.short	(.L_117 - .L_116)
.L_116:
        /*001c*/ 	.word	0x00000000
        /*0020*/ 	.short	0x0002
        /*0022*/ 	.short	0x0008
        /*0024*/ 	.byte	0x00, 0xf5, 0x21, 0x00


	//----- nvinfo : EIATTR_KPARAM_INFO
	.align		4
.L_117:
        /*0028*/ 	.byte	0x04, 0x17
        /*002a*/ 	.short	(.L_119 - .L_118)
.L_118:
        /*002c*/ 	.word	0x00000000
        /*0030*/ 	.short	0x0001
        /*0032*/ 	.short	0x0004
        /*0034*/ 	.byte	0x00, 0xf0, 0x11, 0x00


	//----- nvinfo : EIATTR_KPARAM_INFO
	.align		4
.L_119:
        /*0038*/ 	.byte	0x04, 0x17
        /*003a*/ 	.short	(.L_121 - .L_120)
.L_120:
        /*003c*/ 	.word	0x00000000
        /*0040*/ 	.short	0x0000
        /*0042*/ 	.short	0x0000
        /*0044*/ 	.byte	0x00, 0xf0, 0x11, 0x00


	//----- nvinfo : EIATTR_SPARSE_MMA_MASK
	.align		4
.L_121:
        /*0048*/ 	.byte	0x03, 0x50
        /*004a*/ 	.short	0x0000


	//----- nvinfo : EIATTR_MAXREG_COUNT
	.align		4
        /*004c*/ 	.byte	0x03, 0x1b
        /*004e*/ 	.short	0x00ff


	//----- nvinfo : EIATTR_MERCURY_ISA_VERSION
	.align		4
        /*0050*/ 	.byte	0x03, 0x5f
        /*0052*/ 	.short	0x0101


	//----- nvinfo : EIATTR_VRC_CTA_INIT_COUNT
	.align		4
        /*0054*/ 	.byte	0x02, 0x4a
	.zero		1
	.zero		1


	//----- nvinfo : EIATTR_EXIT_INSTR_OFFSETS
	.align		4
        /*0058*/ 	.byte	0x04, 0x1c
        /*005a*/ 	.short	(.L_123 - .L_122)


	//   ....[0]....
.L_122:
        /*005c*/ 	.word	0x00000080


	//   ....[1]....
        /*0060*/ 	.word	0x000006a0


	//   ....[2]....
        /*0064*/ 	.word	0x00000990


	//   ....[3]....
        /*0068*/ 	.word	0x00000b40


	//   ....[4]....
        /*006c*/ 	.word	0x00000c00


	//----- nvinfo : EIATTR_CBANK_PARAM_SIZE
	.align		4
.L_123:
        /*0070*/ 	.byte	0x03, 0x19
        /*0072*/ 	.short	0x0018


	//----- nvinfo : EIATTR_PARAM_CBANK
	.align		4
        /*0074*/ 	.byte	0x04, 0x0a
        /*0076*/ 	.short	(.L_125 - .L_124)
	.align		4
.L_124:
        /*0078*/ 	.word	index@(.nv.constant0._Z14sq_euclid_normjjPKfPf)
        /*007c*/ 	.short	0x0380
        /*007e*/ 	.short	0x0018


	//----- nvinfo : EIATTR_SW_WAR
	.align		4
.L_125:
        /*0080*/ 	.byte	0x04, 0x36
        /*0082*/ 	.short	(.L_127 - .L_126)
.L_126:
        /*0084*/ 	.word	0x00000008
.L_127:


//--------------------- .nv.callgraph             --------------------------
	.section	.nv.callgraph,"",@"SHT_CUDA_CALLGRAPH"
	.align	4
	.sectionentsize	8
	.align		4
        /*0000*/ 	.word	0x00000000
	.align		4
        /*0004*/ 	.word	0xffffffff
	.align		4
        /*0008*/ 	.word	0x00000000
	.align		4
        /*000c*/ 	.word	0xfffffffe
	.align		4
        /*0010*/ 	.word	0x00000000
	.align		4
        /*0014*/ 	.word	0xfffffffd
	.align		4
        /*0018*/ 	.word	0x00000000
	.align		4
        /*001c*/ 	.word	0xfffffffc


//--------------------- .text._Z15fill_matrix_infPfiif --------------------------
	.section	.text._Z15fill_matrix_infPfiif,"ax",@progbits
	.align	128
        .global         _Z15fill_matrix_infPfiif
        .type           _Z15fill_matrix_infPfiif,@function
        .size           _Z15fill_matrix_infPfiif,(.L_x_38 - _Z15fill_matrix_infPfiif)
        .other          _Z15fill_matrix_infPfiif,@"STO_CUDA_ENTRY STV_DEFAULT"
_Z15fill_matrix_infPfiif:
.text._Z15fill_matrix_infPfiif:
[----:B------:R-:W-:Y:S01]  /*0000*/  LDC R1, c[0x0][0x37c] ;  /* 0x0000df00ff017b82 */ /* 0x000fe20000000800 */
[----:B------:R-:W0:Y:S07]  /*0010*/  S2R R3, SR_TID.X ;  /* 0x0000000000037919 */ /* 0x000e2e0000002100 */
[----:B------:R-:W0:Y:S01]  /*0020*/  S2UR UR6, SR_CTAID.X ;  /* 0x00000000000679c3 */ /* 0x000e220000002500 */
[----:B------:R-:W1:Y:S01]  /*0030*/  LDCU.64 UR4, c[0x0][0x388] ;  /* 0x00007100ff0477ac */ /* 0x000e620008000a00 */
[----:B------:R-:W-:Y:S06]  /*0040*/  BSSY.RECONVERGENT B0, `(.L_x_0) ;  /* 0x0000012000007945 */ /* 0x000fec0003800200 */
[----:B------:R-:W0:Y:S01]  /*0050*/  LDC R2, c[0x0][0x360] ;  /* 0x0000d800ff027b82 */ /* 0x000e220000000800 */
[----:B-1----:R-:W-:Y:S01]  /*0060*/  UIMAD UR4, UR5, UR4, URZ ;  /* 0x00000004050472a4 */ /* 0x002fe2000f8e02ff */
[----:B0-----:R-:W-:Y:S01]  /*0070*/  IMAD R0, R2, UR6, R3 ;  /* 0x0000000602007c24 */ /* 0x001fe2000f8e0203 */
[----:B------:R-:W0:Y:S04]  /*0080*/  LDCU.64 UR6, c[0x0][0x358] ;  /* 0x00006b00ff0677ac */ /* 0x000e280008000a00 */
[----:B------:R-:W-:-:S02]  /*0090*/  ISETP.GE.AND P1, PT, R0, UR4, PT ;  /* 0x0000000400007c0c */ /* 0x000fc4000bf26270 */
[----:B------:R-:W-:-:S11]  /*00a0*/  ISETP.NE.AND P0, PT, R0, RZ, PT ;  /* 0x000000ff0000720c */ /* 0x000fd60003f05270 */
[----:B------:R-:W-:Y:S05]  /*00b0*/  @P1 BRA `(.L_x_1) ;  /* 0x0000000000281947 */ /* 0x000fea0003800000 */
[----:B------:R-:W1:Y:S01]  /*00c0*/  LDC R9, c[0x0][0x390] ;  /* 0x0000e400ff097b82 */ /* 0x000e620000000800 */
[----:B------:R-:W2:Y:S01]  /*00d0*/  LDCU UR5, c[0x0][0x370] ;  /* 0x00006e00ff0577ac */ /* 0x000ea20008000800 */
[----:B------:R-:W-:-:S06]  /*00e0*/  MOV R7, R0 ;  /* 0x0000000000077202 */ /* 0x000fcc0000000f00 */
[----:B------:R-:W3:Y:S01]  /*00f0*/  LDC.64 R4, c[0x0][0x380] ;  /* 0x0000e000ff047b82 */ /* 0x000ee20000000a00 */
[----:B--2---:R-:W-:-:S07]  /*0100*/  IMAD R0, R2, UR5, RZ ;  /* 0x0000000502007c24 */ /* 0x004fce000f8e02ff */
.L_x_2:
[----:B---3--:R-:W-:Y:S01]  /*0110*/  IMAD.WIDE R2, R7, 0x4, R4 ;  /* 0x0000000407027825 */ /* 0x008fe200078e0204 */
[----:B------:R-:W-:-:S04]  /*0120*/  IADD3 R7, PT, PT, R0, R7, RZ ;  /* 0x0000000700077210 */ /* 0x000fc80007ffe0ff */
[----:B01----:R2:W-:Y:S01]  /*0130*/  STG.E desc[UR6][R2.64], R9 ;  /* 0x0000000902007986 */ /* 0x0035e2000c101906 */
[----:B------:R-:W-:-:S13]  /*0140*/  ISETP.GE.AND P1, PT, R7, UR4, PT ;  /* 0x0000000407007c0c */ /* 0x000fda000bf26270 */
[----:B--2---:R-:W-:Y:S05]  /*0150*/  @!P1 BRA `(.L_x_2) ;  /* 0xfffffffc00ec9947 */ /* 0x004fea000383ffff */
.L_x_1:
[----:B0-----:R-:W-:Y:S05]  /*0160*/  BSYNC.RECONVERGENT B0 ;  /* 0x0000000000007941 */ /* 0x001fea0003800200 */
.L_x_0:
[----:B------:R-:W-:Y:S05]  /*0170*/  @P0 EXIT ;  /* 0x000000000000094d */ /* 0x000fea0003800000 */
[----:B------:R-:W0:Y:S02]  /*0180*/  LDC.64 R2, c[0x0][0x380] ;  /* 0x0000e000ff027b82 */ /* 0x000e240000000a00 */
[----:B0-----:R-:W-:Y:S01]  /*0190*/  STG.E desc[UR6][R2.64], RZ ;  /* 0x000000ff02007986 */ /* 0x001fe2000c101906 */
[----:B------:R-:W-:Y:S05]  /*01a0*/  EXIT ;  /* 0x000000000000794d */ /* 0x000fea0003800000 */
.L_x_3:
[----:B------:R-:W-:-:S00]  /*01b0*/  BRA `(.L_x_3) ;  /* 0xfffffffc00fc7947 */ /* 0x000fc0000383ffff */
[----:B------:R-:W-:-:S00]  /*01c0*/  NOP ;  /* 0x0000000000007918 */ /* 0x000fc00000000000 */
        /* <DEDUP_REMOVED lines=11> */
.L_x_38:


//--------------------- .text._Z20softdtw_tiled_kernelPfS_S_jjf --------------------------
	.section	.text._Z20softdtw_tiled_kernelPfS_S_jjf,"ax",@progbits
	.align	128
        .global         _Z20softdtw_tiled_kernelPfS_S_jjf
        .type           _Z20softdtw_tiled_kernelPfS_S_jjf,@function
        .size           _Z20softdtw_tiled_kernelPfS_S_jjf,(.L_x_39 - _Z20softdtw_tiled_kernelPfS_S_jjf)
        .other          _Z20softdtw_tiled_kernelPfS_S_jjf,@"STO_CUDA_ENTRY STV_DEFAULT"
_Z20softdtw_tiled_kernelPfS_S_jjf:
.text._Z20softdtw_tiled_kernelPfS_S_jjf:
[----:B------:R-:W-:Y:S01]  /*0000*/  LDC R1, c[0x0][0x37c] ;  /* 0x0000df00ff017b82 */ /* 0x000fe20000000800 */
[----:B------:R-:W-:Y:S05]  /*0010*/  EXIT ;  /* 0x000000000000794d */ /* 0x000fea0003800000 */
.L_x_4:
        /* <DEDUP_REMOVED lines=14> */
.L_x_39:


//--------------------- .text._Z20softdtw_naive_kernelPfS_S_jjf --------------------------
	.section	.text._Z20softdtw_naive_kernelPfS_S_jjf,"ax",@progbits
	.align	128
        .global         _Z20softdtw_naive_kernelPfS_S_jjf
        .type           _Z20softdtw_naive_kernelPfS_S_jjf,@function
        .size           _Z20softdtw_naive_kernelPfS_S_jjf,(.L_x_37 - _Z20softdtw_naive_kernelPfS_S_jjf)
        .other          _Z20softdtw_naive_kernelPfS_S_jjf,@"STO_CUDA_ENTRY STV_DEFAULT"
_Z20softdtw_naive_kernelPfS_S_jjf:
.text._Z20softdtw_naive_kernelPfS_S_jjf:
[----:B------:R-:W-:Y:S01]  /*0000*/  LDC R1, c[0x0][0x37c] ;  /* 0x0000df00ff017b82 */ /* 0x000fe20000000800 */
[----:B------:R-:W0:Y:S01]  /*0010*/  S2R R19, SR_TID.X ;  /* 0x0000000000137919 */ /* 0x000e220000002100 */
[----:B------:R-:W1:Y:S06]  /*0020*/  LDCU UR4, c[0x0][0x39c] ;  /* 0x00007380ff0477ac */ /* 0x000e6c0008000800 */
[----:B------:R-:W2:Y:S01]  /*0030*/  LDC R17, c[0x0][0x3a0] ;  /* 0x0000e800ff117b82 */ /* 0x000ea20000000800 */
[----:B------:R-:W3:Y:S01]  /*0040*/  LDCU UR5, c[0x0][0x360] ;  /* 0x00006c00ff0577ac */ /* 0x000ee20008000800 */
[----:B------:R-:W4:Y:S06]  /*0050*/  LDCU.64 UR10, c[0x0][0x358] ;  /* 0x00006b00ff0a77ac */ /* 0x000f2c0008000a00 */
[----:B------:R-:W2:Y:S01]  /*0060*/  LDC.64 R10, c[0x0][0x388] ;  /* 0x0000e200ff0a7b82 */ /* 0x000ea20000000a00 */
[----:B------:R-:W2:Y:S01]  /*0070*/  LDCU UR9, c[0x0][0x3a0] ;  /* 0x00007400ff0977ac */ /* 0x000ea20008000800 */
[----:B------:R-:W2:Y:S06]  /*0080*/  LDCU.64 UR12, c[0x0][0x398] ;  /* 0x00007300ff0c77ac */ /* 0x000eac0008000a00 */
[----:B------:R-:W2:Y:S01]  /*0090*/  LDC.64 R8, c[0x0][0x380] ;  /* 0x0000e000ff087b82 */ /* 0x000ea20000000a00 */
[----:B-1----:R-:W-:-:S02]  /*00a0*/  UIADD3 UR6, UPT, UPT, UR4, -0x1, URZ ;  /* 0xffffffff04067890 */ /* 0x002fc4000fffe0ff */
[----:B---3--:R-:W-:Y:S01]  /*00b0*/  ULEA UR5, -UR5, URZ, 0x1 ;  /* 0x000000ff05057291 */ /* 0x008fe2000f8e09ff */
[----:B------:R-:W-:-:S04]  /*00c0*/  UMOV UR7, 0x1 ;  /* 0x0000000100077882 */ /* 0x000fc80000000000 */
[----:B------:R-:W1:Y:S01]  /*00d0*/  LDC.64 R6, c[0x0][0x388] ;  /* 0x0000e200ff067b82 */ /* 0x000e620000000a00 */
[C---:B0-----:R-:W-:Y:S01]  /*00e0*/  IMAD R16, R19.reuse, UR4, RZ ;  /* 0x0000000413107c24 */ /* 0x041fe2000f8e02ff */
[----:B------:R-:W-:Y:S01]  /*00f0*/  UIADD3 UR4, UPT, UPT, UR4, 0x2, URZ ;  /* 0x0000000204047890 */ /* 0x000fe2000fffe0ff */
[----:B------:R-:W-:-:S03]  /*0100*/  IADD3 R22, PT, PT, -R19, RZ, RZ ;  /* 0x000000ff13167210 */ /* 0x000fc60007ffe1ff */
[----:B------:R-:W-:-:S05]  /*0110*/  LEA R15, R19, R16, 0x1 ;  /* 0x00000010130f7211 */ /* 0x000fca00078e08ff */
[----:B----4-:R-:W-:-:S07]  /*0120*/  VIADD R14, R15, UR4 ;  /* 0x000000040f0e7c36 */ /* 0x010fce0008000000 */
.L_x_13:
[----:B------:R-:W-:Y:S01]  /*0130*/  VIMNMX.U32 R13, PT, PT, R22, UR6, PT ;  /* 0x00000006160d7c48 */ /* 0x000fe2000bfe0000 */
[----:B------:R-:W-:Y:S01]  /*0140*/  UIADD3 UR8, UPT, UPT, UR7, -0x1, URZ ;  /* 0xffffffff07087890 */ /* 0x000fe2000fffe0ff */
[----:B------:R-:W-:Y:S01]  /*0150*/  BSSY.RECONVERGENT B0, `(.L_x_5) ;  /* 0x000007c000007945 */ /* 0x000fe20003800200 */
[----:B------:R-:W-:Y:S01]  /*0160*/  UIADD3 UR5, UPT, UPT, UR5, 0x1, URZ ;  /* 0x0000000105057890 */ /* 0x000fe2000fffe0ff */
[C---:B--2---:R-:W-:Y:S02]  /*0170*/  ISETP.GE.U32.AND P0, PT, R13.reuse, UR13, PT ;  /* 0x0000000d0d007c0c */ /* 0x044fe4000bf06070 */
[----:B------:R-:W-:Y:S01]  /*0180*/  IADD3 R0, PT, PT, R13, R19, RZ ;  /* 0x000000130d007210 */ /* 0x000fe20007ffe0ff */
[----:B------:R-:W-:Y:S01]  /*0190*/  UISETP.NE.AND UP0, UPT, UR5, -0x1, UPT ;  /* 0xffffffff0500788c */ /* 0x000fe2000bf05270 */
[----:B------:R-:W-:-:S04]  /*01a0*/  ISETP.GE.U32.OR P0, PT, R19, UR12, P0 ;  /* 0x0000000c13007c0c */ /* 0x000fc80008706470 */
[----:B------:R-:W-:-:S13]  /*01b0*/  ISETP.NE.OR P0, PT, R0, UR8, P0 ;  /* 0x0000000800007c0c */ /* 0x000fda0008705670 */
[----:B0-----:R-:W-:Y:S05]  /*01c0*/  @P0 BRA `(.L_x_6) ;  /* 0x0000000400d00947 */ /* 0x001fea0003800000 */
[----:B------:R-:W-:-:S05]  /*01d0*/  IADD3 R21, PT, PT, R15, R13, RZ ;  /* 0x0000000d0f157210 */ /* 0x000fca0007ffe0ff */
[----:B------:R-:W-:-:S04]  /*01e0*/  VIADD R27, R21, 0x1 ;  /* 0x00000001151b7836 */ /* 0x000fc80000000000 */
[----:B-1----:R-:W-:-:S05]  /*01f0*/  IMAD.WIDE.U32 R26, R27, 0x4, R6 ;  /* 0x000000041b1a7825 */ /* 0x002fca00078e0006 */
[----:B------:R-:W2:Y:S01]  /*0200*/  LDG.E R3, desc[UR10][R26.64] ;  /* 0x0000000a1a037981 */ /* 0x000ea2000c1e1900 */
[-C--:B------:R-:W-:Y:S01]  /*0210*/  IADD3 R25, PT, PT, R16, R13.reuse, RZ ;  /* 0x0000000d10197210 */ /* 0x080fe20007ffe0ff */
[----:B------:R-:W-:Y:S01]  /*0220*/  IMAD.WIDE.U32 R20, R21, 0x4, R6 ;  /* 0x0000000415147825 */ /* 0x000fe200078e0006 */
[----:B------:R-:W-:-:S03]  /*0230*/  IADD3 R13, PT, PT, R14, R13, RZ ;  /* 0x0000000d0e0d7210 */ /* 0x000fc60007ffe0ff */
[----:B------:R-:W-:Y:S01]  /*0240*/  IMAD.WIDE.U32 R24, R25, 0x4, R8 ;  /* 0x0000000419187825 */ /* 0x000fe200078e0008 */
[----:B------:R0:W5:Y:S03]  /*0250*/  LDG.E R0, desc[UR10][R20.64] ;  /* 0x0000000a14007981 */ /* 0x000166000c1e1900 */
[----:B------:R-:W-:Y:S01]  /*0260*/  IMAD.WIDE.U32 R4, R13, 0x4, R6 ;  /* 0x000000040d047825 */ /* 0x000fe200078e0006 */
[----:B------:R0:W5:Y:S04]  /*0270*/  LDG.E R12, desc[UR10][R24.64] ;  /* 0x0000000a180c7981 */ /* 0x000168000c1e1900 */
[----:B------:R0:W5:Y:S01]  /*0280*/  LDG.E R2, desc[UR10][R4.64] ;  /* 0x0000000a04027981 */ /* 0x000162000c1e1900 */
[----:B------:R-:W1:Y:S01]  /*0290*/  MUFU.RCP R18, -R17 ;  /* 0x8000001100127308 */ /* 0x000e620000001000 */
[----:B------:R-:W-:Y:S01]  /*02a0*/  BSSY.RECONVERGENT B1, `(.L_x_7) ;  /* 0x000000c000017945 */ /* 0x000fe20003800200 */
[----:B-1----:R-:W-:-:S04]  /*02b0*/  FFMA R23, R18, R17, 1 ;  /* 0x3f80000012177423 */ /* 0x002fc80000000011 */
[----:B------:R-:W-:Y:S02]  /*02c0*/  FFMA R18, R18, R23, R18 ;  /* 0x0000001712127223 */ /* 0x000fe40000000012 */
[----:B--2---:R-:W1:Y:S02]  /*02d0*/  FCHK P0, R3, -R17 ;  /* 0x8000001103007302 */ /* 0x004e640000000000 */
[----:B------:R-:W-:-:S04]  /*02e0*/  FFMA R26, R3, R18, RZ ;  /* 0x00000012031a7223 */ /* 0x000fc800000000ff */
[----:B------:R-:W-:-:S04]  /*02f0*/  FFMA R23, R26, R17, R3 ;  /* 0x000000111a177223 */ /* 0x000fc80000000003 */
[----:B------:R-:W-:Y:S01]  /*0300*/  FFMA R18, R18, R23, R26 ;  /* 0x0000001712127223 */ /* 0x000fe2000000001a */
[----:B01----:R-:W-:Y:S06]  /*0310*/  @!P0 BRA `(.L_x_8) ;  /* 0x0000000000108947 */ /* 0x003fec0003800000 */
[----:B------:R-:W-:Y:S01]  /*0320*/  FADD R4, -R17, -RZ ;  /* 0x800000ff11047221 */ /* 0x000fe20000000100 */
[----:B------:R-:W-:-:S07]  /*0330*/  MOV R20, 0x350 ;  /* 0x0000035000147802 */ /* 0x000fce0000000f00 */
[----:B-----5:R-:W-:Y:S05]  /*0340*/  CALL.REL.NOINC `($__internal_0_$__cuda_sm3x_div_rn_noftz_f32_slowpath) ;  /* 0x0000000400ac7944 */ /* 0x020fea0003c00000 */
[----:B------:R-:W-:-:S07]  /*0350*/  IMAD.MOV.U32 R18, RZ, RZ, R3 ;  /* 0x000000ffff127224 */ /* 0x000fce00078e0003 */
.L_x_8:
[----:B------:R-:W-:Y:S05]  /*0360*/  BSYNC.RECONVERGENT B1 ;  /* 0x0000000000017941 */ /* 0x000fea0003800200 */
.L_x_7:
[----:B------:R-:W0:Y:S01]  /*0370*/  MUFU.RCP R4, -R17 ;  /* 0x8000001100047308 */ /* 0x000e220000001000 */
[----:B------:R-:W-:Y:S07]  /*0380*/  BSSY.RECONVERGENT B1, `(.L_x_9) ;  /* 0x000000d000017945 */ /* 0x000fee0003800200 */
[----:B-----5:R-:W1:Y:S01]  /*0390*/  FCHK P0, R2, -R17 ;  /* 0x8000001102007302 */ /* 0x020e620000000000 */
[----:B0-----:R-:W-:-:S04]  /*03a0*/  FFMA R3, R4, R17, 1 ;  /* 0x3f80000004037423 */ /* 0x001fc80000000011 */
[----:B------:R-:W-:-:S04]  /*03b0*/  FFMA R20, R4, R3, R4 ;  /* 0x0000000304147223 */ /* 0x000fc80000000004 */
[----:B------:R-:W-:-:S04]  /*03c0*/  FFMA R21, R2, R20, RZ ;  /* 0x0000001402157223 */ /* 0x000fc800000000ff */
[----:B------:R-:W-:-:S04]  /*03d0*/  FFMA R4, R21, R17, R2 ;  /* 0x0000001115047223 */ /* 0x000fc80000000002 */
[----:B------:R-:W-:Y:S01]  /*03e0*/  FFMA R21, R20, R4, R21 ;  /* 0x0000000414157223 */ /* 0x000fe20000000015 */
[----:B-1----:R-:W-:Y:S06]  /*03f0*/  @!P0 BRA `(.L_x_10) ;  /* 0x0000000000148947 */ /* 0x002fec0003800000 */
[----:B------:R-:W-:Y:S01]  /*0400*/  MOV R3, R2 ;  /* 0x0000000200037202 */ /* 0x000fe20000000f00 */
[----:B------:R-:W-:Y:S01]  /*0410*/  FADD R4, -R17, -RZ ;  /* 0x800000ff11047221 */ /* 0x000fe20000000100 */
[----:B------:R-:W-:-:S07]  /*0420*/  MOV R20, 0x440 ;  /* 0x0000044000147802 */ /* 0x000fce0000000f00 */
[----:B------:R-:W-:Y:S05]  /*0430*/  CALL.REL.NOINC `($__internal_0_$__cuda_sm3x_div_rn_noftz_f32_slowpath) ;  /* 0x0000000400707944 */ /* 0x000fea0003c00000 */
[----:B------:R-:W-:-:S07]  /*0440*/  MOV R21, R3 ;  /* 0x0000000300157202 */ /* 0x000fce0000000f00 */
.L_x_10:
[----:B------:R-:W-:Y:S05]  /*0450*/  BSYNC.RECONVERGENT B1 ;  /* 0x0000000000017941 */ /* 0x000fea0003800200 */
.L_x_9:
[----:B------:R-:W0:Y:S01]  /*0460*/  MUFU.RCP R2, -R17 ;  /* 0x8000001100027308 */ /* 0x000e220000001000 */
[----:B------:R-:W-:Y:S07]  /*0470*/  BSSY.RECONVERGENT B1, `(.L_x_11) ;  /* 0x000000c000017945 */ /* 0x000fee0003800200 */
[----:B------:R-:W1:Y:S01]  /*0480*/  FCHK P0, R0, -R17 ;  /* 0x8000001100007302 */ /* 0x000e620000000000 */
[----:B0-----:R-:W-:-:S04]  /*0490*/  FFMA R3, R2, R17, 1 ;  /* 0x3f80000002037423 */ /* 0x001fc80000000011 */
[----:B------:R-:W-:-:S04]  /*04a0*/  FFMA R4, R2, R3, R2 ;  /* 0x0000000302047223 */ /* 0x000fc80000000002 */
[----:B------:R-:W-:-:S04]  /*04b0*/  FFMA R3, R0, R4, RZ ;  /* 0x0000000400037223 */ /* 0x000fc800000000ff */
[----:B------:R-:W-:-:S04]  /*04c0*/  FFMA R2, R3, R17, R0 ;  /* 0x0000001103027223 */ /* 0x000fc80000000000 */
[----:B------:R-:W-:Y:S01]  /*04d0*/  FFMA R3, R4, R2, R3 ;  /* 0x0000000204037223 */ /* 0x000fe20000000003 */
[----:B-1----:R-:W-:Y:S06]  /*04e0*/  @!P0 BRA `(.L_x_12) ;  /* 0x0000000000108947 */ /* 0x002fec0003800000 */
[----:B------:R-:W-:Y:S02]  /*04f0*/  IMAD.MOV.U32 R3, RZ, RZ, R0 ;  /* 0x000000ffff037224 */ /* 0x000fe400078e0000 */
[----:B------:R-:W-:Y:S01]  /*0500*/  FADD R4, -R17, -RZ ;  /* 0x800000ff11047221 */ /* 0x000fe20000000100 */
[----:B------:R-:W-:-:S07]  /*0510*/  MOV R20, 0x530 ;  /* 0x0000053000147802 */ /* 0x000fce0000000f00 */
[----:B------:R-:W-:Y:S05]  /*0520*/  CALL.REL.NOINC `($__internal_0_$__cuda_sm3x_div_rn_noftz_f32_slowpath) ;  /* 0x0000000400347944 */ /* 0x000fea0003c00000 */
.L_x_12:
[----:B------:R-:W-:Y:S05]  /*0530*/  BSYNC.RECONVERGENT B1 ;  /* 0x0000000000017941 */ /* 0x000fea0003800200 */
.L_x_11:
[----:B------:R-:W-:Y:S01]  /*0540*/  HFMA2 R24, -RZ, RZ, 0.96630859375, -0.0022525787353515625 ;  /* 0x3bbb989dff187431 */ /* 0x000fe200000001ff */
[----:B------:R-:W-:Y:S02]  /*0550*/  FMNMX3 R0, R18, R21, R3, !PT ;  /* 0x0000001512007276 */ /* 0x000fe40007800003 */
[----:B------:R-:W-:Y:S02]  /*0560*/  MOV R5, 0x437c0000 ;  /* 0x437c000000057802 */ /* 0x000fe40000000f00 */
[----:B------:R-:W-:Y:S01]  /*0570*/  IADD3 R13, PT, PT, R13, 0x1, RZ ;  /* 0x000000010d0d7810 */ /* 0x000fe20007ffe0ff */
[C---:B------:R-:W-:Y:S01]  /*0580*/  FADD R21, -R0.reuse, R21 ;  /* 0x0000001500157221 */ /* 0x040fe20000000100 */
[C---:B------:R-:W-:Y:S01]  /*0590*/  FADD R18, -R0.reuse, R18 ;  /* 0x0000001200127221 */ /* 0x040fe20000000100 */
[----:B------:R-:W-:Y:S02]  /*05a0*/  FADD R3, -R0, R3 ;  /* 0x0000000300037221 */ /* 0x000fe40000000100 */
[-C--:B------:R-:W-:Y:S01]  /*05b0*/  FFMA.SAT R2, R21, R24.reuse, 0.5 ;  /* 0x3f00000015027423 */ /* 0x080fe20000002018 */
[-C--:B------:R-:W-:Y:S01]  /*05c0*/  FFMA.SAT R4, R18, R24.reuse, 0.5 ;  /* 0x3f00000012047423 */ /* 0x080fe20000002018 */
[----:B------:R-:W-:-:S02]  /*05d0*/  FFMA.SAT R24, R3, R24, 0.5 ;  /* 0x3f00000003187423 */ /* 0x000fc40000002018 */
[-C--:B------:R-:W-:Y:S01]  /*05e0*/  FFMA.RM R2, R2, R5.reuse, 12582913 ;  /* 0x4b40000102027423 */ /* 0x080fe20000004005 */
[-C--:B------:R-:W-:Y:S01]  /*05f0*/  FFMA.RM R4, R4, R5.reuse, 12582913 ;  /* 0x4b40000104047423 */ /* 0x080fe20000004005 */
[----:B------:R-:W-:Y:S02]  /*0600*/  FFMA.RM R5, R24, R5, 12582913 ;  /* 0x4b40000118057423 */ /* 0x000fe40000004005 */
[----:B------:R-:W-:Y:S01]  /*0610*/  FADD R20, R2, -12583039 ;  /* 0xcb40007f02147421 */ /* 0x000fe20000000000 */
[C---:B------:R-:W-:Y:S01]  /*0620*/  FADD R23, R4.reuse, -12583039 ;  /* 0xcb40007f04177421 */ /* 0x040fe20000000000 */
[----:B------:R-:W-:Y:S01]  /*0630*/  FADD R24, R5, -12583039 ;  /* 0xcb40007f05187421 */ /* 0x000fe20000000000 */
[----:B------:R-:W-:Y:S01]  /*0640*/  SHF.L.U32 R4, R4, 0x17, RZ ;  /* 0x0000001704047819 */ /* 0x000fe200000006ff */
[----:B------:R-:W-:Y:S01]  /*0650*/  FFMA R20, R21, 1.4426950216293334961, -R20 ;  /* 0x3fb8aa3b15147823 */ /* 0x000fe20000000814 */
[----:B------:R-:W-:Y:S01]  /*0660*/  FFMA R23, R18, 1.4426950216293334961, -R23 ;  /* 0x3fb8aa3b12177823 */ /* 0x000fe20000000817 */
[----:B------:R-:W-:-:S02]  /*0670*/  FFMA R24, R3, 1.4426950216293334961, -R24 ;  /* 0x3fb8aa3b03187823 */ /* 0x000fc40000000818 */
[----:B------:R-:W-:Y:S01]  /*0680*/  FFMA R20, R21, 1.925963033500011079e-08, R20 ;  /* 0x32a5706015147823 */ /* 0x000fe20000000014 */
[----:B------:R-:W-:Y:S01]  /*0690*/  FFMA R23, R18, 1.925963033500011079e-08, R23 ;  /* 0x32a5706012177823 */ /* 0x000fe20000000017 */
[----:B------:R-:W-:Y:S01]  /*06a0*/  FFMA R24, R3, 1.925963033500011079e-08, R24 ;  /* 0x32a5706003187823 */ /* 0x000fe20000000018 */
[----:B------:R-:W-:Y:S01]  /*06b0*/  IMAD.SHL.U32 R3, R2, 0x800000, RZ ;  /* 0x0080000002037824 */ /* 0x000fe200078e00ff */
[----:B------:R-:W-:Y:S02]  /*06c0*/  SHF.L.U32 R2, R5, 0x17, RZ ;  /* 0x0000001705027819 */ /* 0x000fe400000006ff */
[----:B------:R-:W0:Y:S08]  /*06d0*/  MUFU.EX2 R20, R20 ;  /* 0x0000001400147308 */ /* 0x000e300000000800 */
[----:B------:R-:W1:Y:S08]  /*06e0*/  MUFU.EX2 R23, R23 ;  /* 0x0000001700177308 */ /* 0x000e700000000800 */
[----:B------:R-:W2:Y:S01]  /*06f0*/  MUFU.EX2 R24, R24 ;  /* 0x0000001800187308 */ /* 0x000ea20000000800 */
[----:B0-----:R-:W-:-:S04]  /*0700*/  FMUL R3, R3, R20 ;  /* 0x0000001403037220 */ /* 0x001fc80000400000 */
[----:B-1----:R-:W-:Y:S01]  /*0710*/  FFMA R3, R4, R23, R3 ;  /* 0x0000001704037223 */ /* 0x002fe20000000003 */
[----:B------:R-:W-:-:S03]  /*0720*/  HFMA2 R4, -RZ, RZ, 1.5048828125, 33.21875 ;  /* 0x3e055027ff047431 */ /* 0x000fc600000001ff */
[----:B--2---:R-:W-:-:S05]  /*0730*/  FFMA R2, R2, R24, R3 ;  /* 0x0000001802027223 */ /* 0x004fca0000000003 */
[----:B------:R-:W-:-:S13]  /*0740*/  FSETP.GEU.AND P0, PT, R2, 1.175494350822287508e-38, PT ;  /* 0x008000000200780b */ /* 0x000fda0003f0e000 */
[----:B------:R-:W-:-:S04]  /*0750*/  @!P0 FMUL R2, R2, 8388608 ;  /* 0x4b00000002028820 */ /* 0x000fc80000400000 */
[----:B------:R-:W-:-:S05]  /*0760*/  VIADD R3, R2, 0xc0d55555 ;  /* 0xc0d5555502037836 */ /* 0x000fca0000000000 */
[----:B------:R-:W-:-:S04]  /*0770*/  LOP3.LUT R5, R3, 0xff800000, RZ, 0xc0, !PT ;  /* 0xff80000003057812 */ /* 0x000fc800078ec0ff */
[-C--:B------:R-:W-:Y:S02]  /*0780*/  IADD3 R3, PT, PT, R2, -R5.reuse, RZ ;  /* 0x8000000502037210 */ /* 0x080fe40007ffe0ff */
[----:B------:R-:W-:-:S03]  /*0790*/  I2FP.F32.S32 R5, R5 ;  /* 0x0000000500057245 */ /* 0x000fc60000201400 */
[----:B------:R-:W-:-:S04]  /*07a0*/  FADD R3, R3, -1 ;  /* 0xbf80000003037421 */ /* 0x000fc80000000000 */
[----:B------:R-:W-:-:S04]  /*07b0*/  FFMA R4, R3, -R4, 0.14084610342979431152 ;  /* 0x3e1039f603047423 */ /* 0x000fc80000000804 */
[----:B------:R-:W-:-:S04]  /*07c0*/  FFMA R4, R3, R4, -0.12148627638816833496 ;  /* 0xbdf8cdcc03047423 */ /* 0x000fc80000000004 */
[----:B------:R-:W-:-:S04]  /*07d0*/  FFMA R4, R3, R4, 0.13980610668659210205 ;  /* 0x3e0f295503047423 */ /* 0x000fc80000000004 */
[----:B------:R-:W-:-:S04]  /*07e0*/  FFMA R4, R3, R4, -0.16684235632419586182 ;  /* 0xbe2ad8b903047423 */ /* 0x000fc80000000004 */
[----:B------:R-:W-:-:S04]  /*07f0*/  FFMA R4, R3, R4, 0.20012299716472625732 ;  /* 0x3e4ced0b03047423 */ /* 0x000fc80000000004 */
[----:B------:R-:W-:-:S04]  /*0800*/  FFMA R4, R3, R4, -0.24999669194221496582 ;  /* 0xbe7fff2203047423 */ /* 0x000fc80000000004 */
[----:B------:R-:W-:-:S04]  /*0810*/  FFMA R4, R3, R4, 0.33333182334899902344 ;  /* 0x3eaaaa7803047423 */ /* 0x000fc80000000004 */
[C---:B------:R-:W-:Y:S01]  /*0820*/  FFMA R18, R3.reuse, R4, -0.5 ;  /* 0xbf00000003127423 */ /* 0x040fe20000000004 */
[----:B------:R-:W-:Y:S02]  /*0830*/  FSEL R4, RZ, -23, P0 ;  /* 0xc1b80000ff047808 */ /* 0x000fe40000000000 */
[----:B------:R-:W-:Y:S01]  /*0840*/  ISETP.GT.U32.AND P0, PT, R2, 0x7f7fffff, PT ;  /* 0x7f7fffff0200780c */ /* 0x000fe20003f04070 */
[----:B------:R-:W-:Y:S02]  /*0850*/  FMUL R18, R3, R18 ;  /* 0x0000001203127220 */ /* 0x000fe40000400000 */
[----:B------:R-:W-:Y:S01]  /*0860*/  FFMA R4, R5, 1.1920928955078125e-07, R4 ;  /* 0x3400000005047823 */ /* 0x000fe20000000004 */
[----:B------:R-:W-:Y:S02]  /*0870*/  IMAD.MOV.U32 R5, RZ, RZ, 0x7f800000 ;  /* 0x7f800000ff057424 */ /* 0x000fe400078e00ff */
[----:B------:R-:W-:-:S04]  /*0880*/  FFMA R3, R3, R18, R3 ;  /* 0x0000001203037223 */ /* 0x000fc80000000003 */
[----:B------:R-:W-:-:S03]  /*0890*/  FFMA R3, R4, 0.69314718246459960938, R3 ;  /* 0x3f31721804037823 */ /* 0x000fc60000000003 */
[C---:B------:R-:W-:Y:S01]  /*08a0*/  @P0 FFMA R3, R2.reuse, R5, +INF ;  /* 0x7f80000002030423 */ /* 0x040fe20000000005 */
[----:B------:R-:W-:-:S04]  /*08b0*/  FSETP.NEU.AND P0, PT, R2, RZ, PT ;  /* 0x000000ff0200720b */ /* 0x000fc80003f0d000 */
[----:B------:R-:W-:-:S05]  /*08c0*/  FSEL R3, R3, -INF , P0 ;  /* 0xff80000003037808 */ /* 0x000fca0000000000 */
[----:B------:R-:W-:Y:S01]  /*08d0*/  FADD R5, R0, R3 ;  /* 0x0000000300057221 */ /* 0x000fe20000000000 */
[----:B------:R-:W-:-:S04]  /*08e0*/  IMAD.WIDE.U32 R2, R13, 0x4, R10 ;  /* 0x000000040d027825 */ /* 0x000fc800078e000a */
[----:B------:R-:W-:-:S05]  /*08f0*/  FFMA R5, -R5, UR9, R12 ;  /* 0x0000000905057c23 */ /* 0x000fca000800010c */
[----:B------:R0:W-:Y:S02]  /*0900*/  STG.E desc[UR10][R2.64], R5 ;  /* 0x0000000502007986 */ /* 0x0001e4000c10190a */
.L_x_6:
[----:B------:R-:W-:Y:S05]  /*0910*/  BSYNC.RECONVERGENT B0 ;  /* 0x0000000000007941 */ /* 0x000fea0003800200 */
.L_x_5:
[----:B------:R-:W-:Y:S01]  /*0920*/  BAR.SYNC.DEFER_BLOCKING 0x0 ;  /* 0x0000000000007b1d */ /* 0x000fe20000010000 */
[----:B------:R-:W-:Y:S01]  /*0930*/  IADD3 R22, PT, PT, R22, 0x1, RZ ;  /* 0x0000000116167810 */ /* 0x000fe20007ffe0ff */
[----:B------:R-:W-:-:S04]  /*0940*/  UIADD3 UR7, UPT, UPT, UR7, 0x1, URZ ;  /* 0x0000000107077890 */ /* 0x000fc8000fffe0ff */
[----:B------:R-:W-:Y:S08]  /*0950*/  BRA.U UP0, `(.L_x_13) ;  /* 0xfffffff500f47547 */ /* 0x000ff0000b83ffff */
[----:B------:R-:W-:-:S13]  /*0960*/  ISETP.NE.AND P0, PT, R19, RZ, PT ;  /* 0x000000ff1300720c */ /* 0x000fda0003f05270 */
[----:B------:R-:W-:Y:S05]  /*0970*/  @P0 EXIT ;  /* 0x000000000000094d */ /* 0x000fea0003800000 */
[----:B0-----:R-:W0:Y:S08]  /*0980*/  LDC.64 R4, c[0x0][0x398] ;  /* 0x0000e600ff047b82 */ /* 0x001e300000000a00 */
[----:B------:R-:W2:Y:S01]  /*0990*/  LDC.64 R2, c[0x0][0x388] ;  /* 0x0000e200ff027b82 */ /* 0x000ea20000000a00 */
[----:B0-----:R-:W-:-:S04]  /*09a0*/  IMAD R5, R4, UR4, R5 ;  /* 0x0000000404057c24 */ /* 0x001fc8000f8e0205 */
[----:B--2---:R-:W-:-:S06]  /*09b0*/  IMAD.WIDE.U32 R2, R5, 0x4, R2 ;  /* 0x0000000405027825 */ /* 0x004fcc00078e0002 */
[----:B------:R-:W2:Y:S01]  /*09c0*/  LDG.E R3, desc[UR10][R2.64] ;  /* 0x0000000a02037981 */ /* 0x000ea2000c1e1900 */
[----:B------:R-:W2:Y:S03]  /*09d0*/  LDC.64 R4, c[0x0][0x390] ;  /* 0x0000e400ff047b82 */ /* 0x000ea60000000a00 */
[----:B--2---:R-:W-:Y:S01]  /*09e0*/  STG.E desc[UR10][R4.64], R3 ;  /* 0x0000000304007986 */ /* 0x004fe2000c10190a */
[----:B------:R-:W-:Y:S05]  /*09f0*/  EXIT ;  /* 0x000000000000794d */ /* 0x000fea0003800000 */
        .weak           $__internal_0_$__cuda_sm3x_div_rn_noftz_f32_slowpath
        .type           $__internal_0_$__cuda_sm3x_div_rn_noftz_f32_slowpath,@function
        .size           $__internal_0_$__cuda_sm3x_div_rn_noftz_f32_slowpath,(.L_x_37 - $__internal_0_$__cuda_sm3x_div_rn_noftz_f32_slowpath)
$__internal_0_$__cuda_sm3x_div_rn_noftz_f32_slowpath:
[----:B------:R-:W-:Y:S01]  /*0a00*/  SHF.R.U32.HI R5, RZ, 0x17, R4 ;  /* 0x00000017ff057819 */ /* 0x000fe20000011604 */
[----:B------:R-:W-:Y:S01]  /*0a10*/  BSSY.RECONVERGENT B2, `(.L_x_14) ;  /* 0x0000062000027945 */ /* 0x000fe20003800200 */
[----:B------:R-:W-:Y:S02]  /*0a20*/  SHF.R.U32.HI R24, RZ, 0x17, R3 ;  /* 0x00000017ff187819 */ /* 0x000fe40000011603 */
[----:B------:R-:W-:Y:S02]  /*0a30*/  LOP3.LUT R5, R5, 0xff, RZ, 0xc0, !PT ;  /* 0x000000ff05057812 */ /* 0x000fe400078ec0ff */
[----:B------:R-:W-:-:S03]  /*0a40*/  LOP3.LUT R24, R24, 0xff, RZ, 0xc0, !PT ;  /* 0x000000ff18187812 */ /* 0x000fc600078ec0ff */
[----:B------:R-:W-:Y:S01]  /*0a50*/  VIADD R26, R5, 0xffffffff ;  /* 0xffffffff051a7836 */ /* 0x000fe20000000000 */
[----:B------:R-:W-:-:S04]  /*0a60*/  IADD3 R25, PT, PT, R24, -0x1, RZ ;  /* 0xffffffff18197810 */ /* 0x000fc80007ffe0ff */
[----:B------:R-:W-:-:S04]  /*0a70*/  ISETP.GT.U32.AND P0, PT, R26, 0xfd, PT ;  /* 0x000000fd1a00780c */ /* 0x000fc80003f04070 */
[----:B------:R-:W-:-:S13]  /*0a80*/  ISETP.GT.U32.OR P0, PT, R25, 0xfd, P0 ;  /* 0x000000fd1900780c */ /* 0x000fda0000704470 */
[----:B------:R-:W-:Y:S01]  /*0a90*/  @!P0 MOV R23, RZ ;  /* 0x000000ff00178202 */ /* 0x000fe20000000f00 */
[----:B------:R-:W-:Y:S06]  /*0aa0*/  @!P0 BRA `(.L_x_15) ;  /* 0x00000000005c8947 */ /* 0x000fec0003800000 */
[----:B------:R-:W-:Y:S02]  /*0ab0*/  FSETP.GTU.FTZ.AND P0, PT, |R3|, +INF , PT ;  /* 0x7f8000000300780b */ /* 0x000fe40003f1c200 */
[----:B------:R-:W-:-:S04]  /*0ac0*/  FSETP.GTU.FTZ.AND P1, PT, |R4|, +INF , PT ;  /* 0x7f8000000400780b */ /* 0x000fc80003f3c200 */
[----:B------:R-:W-:-:S13]  /*0ad0*/  PLOP3.LUT P0, PT, P0, P1, PT, 0xf8, 0x8f ;  /* 0x00000000008f781c */ /* 0x000fda0000703f70 */
[----:B------:R-:W-:Y:S05]  /*0ae0*/  @P0 BRA `(.L_x_16) ;  /* 0x00000004004c0947 */ /* 0x000fea0003800000 */
[----:B------:R-:W-:-:S13]  /*0af0*/  LOP3.LUT P0, RZ, R4, 0x7fffffff, R3, 0xc8, !PT ;  /* 0x7fffffff04ff7812 */ /* 0x000fda000780c803 */
[----:B------:R-:W-:Y:S05]  /*0b00*/  @!P0 BRA `(.L_x_17) ;  /* 0x00000004003c8947 */ /* 0x000fea0003800000 */
[C---:B------:R-:W-:Y:S02]  /*0b10*/  FSETP.NEU.FTZ.AND P2, PT, |R3|.reuse, +INF , PT ;  /* 0x7f8000000300780b */ /* 0x040fe40003f5d200 */
[----:B------:R-:W-:Y:S02]  /*0b20*/  FSETP.NEU.FTZ.AND P1, PT, |R4|, +INF , PT ;  /* 0x7f8000000400780b */ /* 0x000fe40003f3d200 */
[----:B------:R-:W-:-:S11]  /*0b30*/  FSETP.NEU.FTZ.AND P0, PT, |R3|, +INF , PT ;  /* 0x7f8000000300780b */ /* 0x000fd60003f1d200 */
[----:B------:R-:W-:Y:S05]  /*0b40*/  @!P1 BRA !P2, `(.L_x_17) ;  /* 0x00000004002c9947 */ /* 0x000fea0005000000 */
[----:B------:R-:W-:-:S04]  /*0b50*/  LOP3.LUT P2, RZ, R3, 0x7fffffff, RZ, 0xc0, !PT ;  /* 0x7fffffff03ff7812 */ /* 0x000fc8000784c0ff */
[----:B------:R-:W-:-:S13]  /*0b60*/  PLOP3.LUT P1, PT, P1, P2, PT, 0x2f, 0xf2 ;  /* 0x0000000000f2781c */ /* 0x000fda0000f24577 */
[----:B------:R-:W-:Y:S05]  /*0b70*/  @P1 BRA `(.L_x_18) ;  /* 0x0000000400181947 */ /* 0x000fea0003800000 */
[----:B------:R-:W-:-:S04]  /*0b80*/  LOP3.LUT P1, RZ, R4, 0x7fffffff, RZ, 0xc0, !PT ;  /* 0x7fffffff04ff7812 */ /* 0x000fc8000782c0ff */
[----:B------:R-:W-:-:S13]  /*0b90*/  PLOP3.LUT P0, PT, P0, P1, PT, 0x2f, 0xf2 ;  /* 0x0000000000f2781c */ /* 0x000fda0000702577 */
[----:B------:R-:W-:Y:S05]  /*0ba0*/  @P0 BRA `(.L_x_19) ;  /* 0x0000000400000947 */ /* 0x000fea0003800000 */
[----:B------:R-:W-:Y:S02]  /*0bb0*/  ISETP.GE.AND P0, PT, R25, RZ, PT ;  /* 0x000000ff1900720c */ /* 0x000fe40003f06270 */
[----:B------:R-:W-:-:S11]  /*0bc0*/  ISETP.GE.AND P1, PT, R26, RZ, PT ;  /* 0x000000ff1a00720c */ /* 0x000fd60003f26270 */
[----:B------:R-:W-:Y:S01]  /*0bd0*/  @P0 IMAD.MOV.U32 R23, RZ, RZ, RZ ;  /* 0x000000ffff170224 */ /* 0x000fe200078e00ff */
[----:B------:R-:W-:Y:S01]  /*0be0*/  @!P0 MOV R23, 0xffffffc0 ;  /* 0xffffffc000178802 */ /* 0x000fe20000000f00 */
[----:B------:R-:W-:Y:S01]  /*0bf0*/  @!P0 FFMA R3, R3, 1.84467440737095516160e+19, RZ ;  /* 0x5f80000003038823 */ /* 0x000fe200000000ff */
[----:B------:R-:W-:Y:S02]  /*0c00*/  @!P1 FFMA R4, R4, 1.84467440737095516160e+19, RZ ;  /* 0x5f80000004049823 */ /* 0x000fe400000000ff */
[----:B------:R-:W-:-:S07]  /*0c10*/  @!P1 IADD3 R23, PT, PT, R23, 0x40, RZ ;  /* 0x0000004017179810 */ /* 0x000fce0007ffe0ff */
.L_x_15:
[----:B------:R-:W-:Y:S01]  /*0c20*/  LEA R25, R5, 0xc0800000, 0x17 ;  /* 0xc080000005197811 */ /* 0x000fe200078eb8ff */
[----:B------:R-:W-:Y:S01]  /*0c30*/  BSSY.RECONVERGENT B3, `(.L_x_20) ;  /* 0x0000036000037945 */ /* 0x000fe20003800200 */
[----:B------:R-:W-:-:S03]  /*0c40*/  IADD3 R24, PT, PT, R24, -0x7f, RZ ;  /* 0xffffff8118187810 */ /* 0x000fc60007ffe0ff */
[----:B------:R-:W-:Y:S02]  /*0c50*/  IMAD.IADD R27, R4, 0x1, -R25 ;  /* 0x00000001041b7824 */ /* 0x000fe400078e0a19 */
[C---:B------:R-:W-:Y:S01]  /*0c60*/  IMAD R3, R24.reuse, -0x800000, R3 ;  /* 0xff80000018037824 */ /* 0x040fe200078e0203 */
[----:B------:R-:W-:Y:S01]  /*0c70*/  IADD3 R24, PT, PT, R24, 0x7f, -R5 ;  /* 0x0000007f18187810 */ /* 0x000fe20007ffe805 */
[----:B------:R-:W0:Y:S01]  /*0c80*/  MUFU.RCP R25, R27 ;  /* 0x0000001b00197308 */ /* 0x000e220000001000 */
[----:B------:R-:W-:Y:S02]  /*0c90*/  FADD.FTZ R26, -R27, -RZ ;  /* 0x800000ff1b1a7221 */ /* 0x000fe40000010100 */
[----:B------:R-:W-:Y:S02]  /*0ca0*/  IADD3 R24, PT, PT, R24, R23, RZ ;  /* 0x0000001718187210 */ /* 0x000fe40007ffe0ff */
[----:B0-----:R-:W-:-:S04]  /*0cb0*/  FFMA R4, R25, R26, 1 ;  /* 0x3f80000019047423 */ /* 0x001fc8000000001a */
[----:B------:R-:W-:-:S04]  /*0cc0*/  FFMA R4, R25, R4, R25 ;  /* 0x0000000419047223 */ /* 0x000fc80000000019 */
[----:B------:R-:W-:-:S04]  /*0cd0*/  FFMA R25, R3, R4, RZ ;  /* 0x0000000403197223 */ /* 0x000fc800000000ff */
[----:B------:R-:W-:-:S04]  /*0ce0*/  FFMA R28, R26, R25, R3 ;  /* 0x000000191a1c7223 */ /* 0x000fc80000000003 */
[----:B------:R-:W-:-:S04]  /*0cf0*/  FFMA R25, R4, R28, R25 ;  /* 0x0000001c04197223 */ /* 0x000fc80000000019 */
[----:B------:R-:W-:-:S04]  /*0d00*/  FFMA R26, R26, R25, R3 ;  /* 0x000000191a1a7223 */ /* 0x000fc80000000003 */
[----:B------:R-:W-:-:S05]  /*0d10*/  FFMA R3, R4, R26, R25 ;  /* 0x0000001a04037223 */ /* 0x000fca0000000019 */
[----:B------:R-:W-:-:S04]  /*0d20*/  SHF.R.U32.HI R5, RZ, 0x17, R3 ;  /* 0x00000017ff057819 */ /* 0x000fc80000011603 */
[----:B------:R-:W-:-:S05]  /*0d30*/  LOP3.LUT R5, R5, 0xff, RZ, 0xc0, !PT ;  /* 0x000000ff05057812 */ /* 0x000fca00078ec0ff */
[----:B------:R-:W-:-:S05]  /*0d40*/  IMAD.IADD R5, R5, 0x1, R24 ;  /* 0x0000000105057824 */ /* 0x000fca00078e0218 */
[----:B------:R-:W-:-:S04]  /*0d50*/  IADD3 R23, PT, PT, R5, -0x1, RZ ;  /* 0xffffffff05177810 */ /* 0x000fc80007ffe0ff */
[----:B------:R-:W-:-:S13]  /*0d60*/  ISETP.GE.U32.AND P0, PT, R23, 0xfe, PT ;  /* 0x000000fe1700780c */ /* 0x000fda0003f06070 */
[----:B------:R-:W-:Y:S05]  /*0d70*/  @!P0 BRA `(.L_x_21) ;  /* 0x0000000000808947 */ /* 0x000fea0003800000 */
[----:B------:R-:W-:-:S13]  /*0d80*/  ISETP.GT.AND P0, PT, R5, 0xfe, PT ;  /* 0x000000fe0500780c */ /* 0x000fda0003f04270 */
[----:B------:R-:W-:Y:S05]  /*0d90*/  @P0 BRA `(.L_x_22) ;  /* 0x00000000006c0947 */ /* 0x000fea0003800000 */
[----:B------:R-:W-:-:S13]  /*0da0*/  ISETP.GE.AND P0, PT, R5, 0x1, PT ;  /* 0x000000010500780c */ /* 0x000fda0003f06270 */
[----:B------:R-:W-:Y:S05]  /*0db0*/  @P0 BRA `(.L_x_23) ;  /* 0x0000000000740947 */ /* 0x000fea0003800000 */
[----:B------:R-:W-:Y:S02]  /*0dc0*/  ISETP.GE.AND P0, PT, R5, -0x18, PT ;  /* 0xffffffe80500780c */ /* 0x000fe40003f06270 */
[----:B------:R-:W-:-:S11]  /*0dd0*/  LOP3.LUT R3, R3, 0x80000000, RZ, 0xc0, !PT ;  /* 0x8000000003037812 */ /* 0x000fd600078ec0ff */
[----:B------:R-:W-:Y:S05]  /*0de0*/  @!P0 BRA `(.L_x_23) ;  /* 0x0000000000688947 */ /* 0x000fea0003800000 */
[CCC-:B------:R-:W-:Y:S01]  /*0df0*/  FFMA.RZ R23, R4.reuse, R26.reuse, R25.reuse ;  /* 0x0000001a04177223 */ /* 0x1c0fe2000000c019 */
[C---:B------:R-:W-:Y:S02]  /*0e00*/  ISETP.NE.AND P2, PT, R5.reuse, RZ, PT ;  /* 0x000000ff0500720c */ /* 0x040fe40003f45270 */
[----:B------:R-:W-:Y:S02]  /*0e10*/  ISETP.NE.AND P1, PT, R5, RZ, PT ;  /* 0x000000ff0500720c */ /* 0x000fe40003f25270 */
[----:B------:R-:W-:Y:S01]  /*0e20*/  LOP3.LUT R24, R23, 0x7fffff, RZ, 0xc0, !PT ;  /* 0x007fffff17187812 */ /* 0x000fe200078ec0ff */
[CCC-:B------:R-:W-:Y:S01]  /*0e30*/  FFMA.RP R23, R4.reuse, R26.reuse, R25.reuse ;  /* 0x0000001a04177223 */ /* 0x1c0fe20000008019 */
[----:B------:R-:W-:Y:S01]  /*0e40*/  FFMA.RM R4, R4, R26, R25 ;  /* 0x0000001a04047223 */ /* 0x000fe20000004019 */
[----:B------:R-:W-:Y:S02]  /*0e50*/  IADD3 R25, PT, PT, R5, 0x20, RZ ;  /* 0x0000002005197810 */ /* 0x000fe40007ffe0ff */
[----:B------:R-:W-:-:S02]  /*0e60*/  LOP3.LUT R24, R24, 0x800000, RZ, 0xfc, !PT ;  /* 0x0080000018187812 */ /* 0x000fc400078efcff */
[----:B------:R-:W-:Y:S02]  /*0e70*/  IADD3 R5, PT, PT, -R5, RZ, RZ ;  /* 0x000000ff05057210 */ /* 0x000fe40007ffe1ff */
[----:B------:R-:W-:Y:S02]  /*0e80*/  SHF.L.U32 R25, R24, R25, RZ ;  /* 0x0000001918197219 */ /* 0x000fe400000006ff */
[----:B------:R-:W-:Y:S02]  /*0e90*/  FSETP.NEU.FTZ.AND P0, PT, R23, R4, PT ;  /* 0x000000041700720b */ /* 0x000fe40003f1d000 */
[----:B------:R-:W-:Y:S02]  /*0ea0*/  SEL R5, R5, RZ, P2 ;  /* 0x000000ff05057207 */ /* 0x000fe40001000000 */
[----:B------:R-:W-:Y:S02]  /*0eb0*/  ISETP.NE.AND P1, PT, R25, RZ, P1 ;  /* 0x000000ff1900720c */ /* 0x000fe40000f25270 */
[----:B------:R-:W-:-:S02]  /*0ec0*/  SHF.R.U32.HI R5, RZ, R5, R24 ;  /* 0x00000005ff057219 */ /* 0x000fc40000011618 */
[----:B------:R-:W-:Y:S02]  /*0ed0*/  PLOP3.LUT P0, PT, P0, P1, PT, 0xf8, 0x8f ;  /* 0x00000000008f781c */ /* 0x000fe40000703f70 */
[----:B------:R-:W-:Y:S02]  /*0ee0*/  SHF.R.U32.HI R23, RZ, 0x1, R5 ;  /* 0x00000001ff177819 */ /* 0x000fe40000011605 */
[----:B------:R-:W-:-:S04]  /*0ef0*/  SEL R4, RZ, 0x1, !P0 ;  /* 0x00000001ff047807 */ /* 0x000fc80004000000 */
[----:B------:R-:W-:-:S04]  /*0f00*/  LOP3.LUT R4, R4, 0x1, R23, 0xf8, !PT ;  /* 0x0000000104047812 */ /* 0x000fc800078ef817 */
[----:B------:R-:W-:-:S05]  /*0f10*/  LOP3.LUT R4, R4, R5, RZ, 0xc0, !PT ;  /* 0x0000000504047212 */ /* 0x000fca00078ec0ff */
[----:B------:R-:W-:-:S05]  /*0f20*/  IMAD.IADD R4, R23, 0x1, R4 ;  /* 0x0000000117047824 */ /* 0x000fca00078e0204 */
[----:B------:R-:W-:Y:S01]  /*0f30*/  LOP3.LUT R3, R4, R3, RZ, 0xfc, !PT ;  /* 0x0000000304037212 */ /* 0x000fe200078efcff */
[----:B------:R-:W-:Y:S06]  /*0f40*/  BRA `(.L_x_23) ;  /* 0x0000000000107947 */ /* 0x000fec0003800000 */
.L_x_22:
[----:B------:R-:W-:-:S04]  /*0f50*/  LOP3.LUT R3, R3, 0x80000000, RZ, 0xc0, !PT ;  /* 0x8000000003037812 */ /* 0x000fc800078ec0ff */
[----:B------:R-:W-:Y:S01]  /*0f60*/  LOP3.LUT R3, R3, 0x7f800000, RZ, 0xfc, !PT ;  /* 0x7f80000003037812 */ /* 0x000fe200078efcff */
[----:B------:R-:W-:Y:S06]  /*0f70*/  BRA `(.L_x_23) ;  /* 0x0000000000047947 */ /* 0x000fec0003800000 */
.L_x_21:
[----:B------:R-:W-:-:S07]  /*0f80*/  LEA R3, R24, R3, 0x17 ;  /* 0x0000000318037211 */ /* 0x000fce00078eb8ff */
.L_x_23:
[----:B------:R-:W-:Y:S05]  /*0f90*/  BSYNC.RECONVERGENT B3 ;  /* 0x0000000000037941 */ /* 0x000fea0003800200 */
.L_x_20:
[----:B------:R-:W-:Y:S05]  /*0fa0*/  BRA `(.L_x_24) ;  /* 0x0000000000207947 */ /* 0x000fea0003800000 */
.L_x_19:
[----:B------:R-:W-:-:S04]  /*0fb0*/  LOP3.LUT R3, R4, 0x80000000, R3, 0x48, !PT ;  /* 0x8000000004037812 */ /* 0x000fc800078e4803 */
[----:B------:R-:W-:Y:S01]  /*0fc0*/  LOP3.LUT R3, R3, 0x7f800000, RZ, 0xfc, !PT ;  /* 0x7f80000003037812 */ /* 0x000fe200078efcff */
[----:B------:R-:W-:Y:S06]  /*0fd0*/  BRA `(.L_x_24) ;  /* 0x0000000000147947 */ /* 0x000fec0003800000 */
.L_x_18:
[----:B------:R-:W-:Y:S01]  /*0fe0*/  LOP3.LUT R3, R4, 0x80000000, R3, 0x48, !PT ;  /* 0x8000000004037812 */ /* 0x000fe200078e4803 */
[----:B------:R-:W-:Y:S06]  /*0ff0*/  BRA `(.L_x_24) ;  /* 0x00000000000c7947 */ /* 0x000fec0003800000 */
.L_x_17:
[----:B------:R-:W0:Y:S01]  /*1000*/  MUFU.RSQ R3, -QNAN ;  /* 0xffc0000000037908 */ /* 0x000e220000001400 */
[----:B------:R-:W-:Y:S05]  /*1010*/  BRA `(.L_x_24) ;  /* 0x0000000000047947 */ /* 0x000fea0003800000 */
.L_x_16:
[----:B------:R-:W-:-:S07]  /*1020*/  FADD.FTZ R3, R3, R4 ;  /* 0x0000000403037221 */ /* 0x000fce0000010000 */
.L_x_24:
[----:B------:R-:W-:Y:S05]  /*1030*/  BSYNC.RECONVERGENT B2 ;  /* 0x0000000000027941 */ /* 0x000fea0003800200 */
.L_x_14:
[----:B------:R-:W-:Y:S01]  /*1040*/  HFMA2 R5, -RZ, RZ, 0, 0 ;  /* 0x00000000ff057431 */ /* 0x000fe200000001ff */
[----:B------:R-:W-:-:S04]  /*1050*/  MOV R4, R20 ;  /* 0x0000001400047202 */ /* 0x000fc80000000f00 */
[----:B0-----:R-:W-:Y:S05]  /*1060*/  RET.REL.NODEC R4 `(_Z20softdtw_naive_kernelPfS_S_jjf) ;  /* 0xffffffec04e47950 */ /* 0x001fea0003c3ffff */
.L_x_25:
        /* <DEDUP_REMOVED lines=9> */
.L_x_37:


//--------------------- .text._Z11euclid_distjjPKfS0_S0_Pf --------------------------
	.section	.text._Z11euclid_distjjPKfS0_S0_Pf,"ax",@progbits
	.align	128
        .global         _Z11euclid_distjjPKfS0_S0_Pf
        .type           _Z11euclid_distjjPKfS0_S0_Pf,@function
        .size           _Z11euclid_distjjPKfS0_S0_Pf,(.L_x_41 - _Z11euclid_distjjPKfS0_S0_Pf)
        .other          _Z11euclid_distjjPKfS0_S0_Pf,@"STO_CUDA_ENTRY STV_DEFAULT"
_Z11euclid_distjjPKfS0_S0_Pf:
.text._Z11euclid_distjjPKfS0_S0_Pf:
[----:B------:R-:W-:Y:S01]  /*0000*/  LDC R1, c[0x0][0x37c] ;  /* 0x0000df00ff017b82 */ /* 0x000fe20000000800 */
[----:B------:R-:W0:Y:S07]  /*0010*/  S2R R5, SR_TID.X ;  /* 0x0000000000057919 */ /* 0x000e2e0000002100 */
[----:B------:R-:W0:Y:S08]  /*0020*/  S2UR UR4, SR_CTAID.X ;  /* 0x00000000000479c3 */ /* 0x000e300000002500 */
[----:B------:R-:W0:Y:S08]  /*0030*/  LDC R0, c[0x0][0x360] ;  /* 0x0000d800ff007b82 */ /* 0x000e300000000800 */
[----:B------:R-:W1:Y:S01]  /*0040*/  LDC.64 R2, c[0x0][0x380] ;  /* 0x0000e000ff027b82 */ /* 0x000e620000000a00 */
[----:B0-----:R-:W-:Y:S01]  /*0050*/  IMAD R0, R0, UR4, R5 ;  /* 0x0000000400007c24 */ /* 0x001fe2000f8e0205 */
[----:B-1----:R-:W-:-:S04]  /*0060*/  ISETP.NE.AND P0, PT, R3, RZ, PT ;  /* 0x000000ff0300720c */ /* 0x002fc80003f05270 */
[----:B------:R-:W-:-:S13]  /*0070*/  ISETP.GE.U32.OR P0, PT, R0, R2, !P0 ;  /* 0x000000020000720c */ /* 0x000fda0004706470 */
[----:B------:R-:W-:Y:S05]  /*0080*/  @P0 EXIT ;  /* 0x000000000000094d */ /* 0x000fea0003800000 */
[----:B------:R-:W0:Y:S01]  /*0090*/  LDC.64 R4, c[0x0][0x388] ;  /* 0x0000e200ff047b82 */ /* 0x000e220000000a00 */
[C---:B------:R-:W-:Y:S01]  /*00a0*/  IADD3 R2, PT, PT, R3.reuse, -0x1, RZ ;  /* 0xffffffff03027810 */ /* 0x040fe20007ffe0ff */
[----:B------:R-:W1:Y:S01]  /*00b0*/  LDCU.64 UR4, c[0x0][0x358] ;  /* 0x00006b00ff0477ac */ /* 0x000e620008000a00 */
[----:B------:R-:W-:Y:S02]  /*00c0*/  LOP3.LUT R12, R3, 0x7, RZ, 0xc0, !PT ;  /* 0x00000007030c7812 */ /* 0x000fe400078ec0ff */
[----:B------:R-:W-:Y:S01]  /*00d0*/  ISETP.GE.U32.AND P1, PT, R2, 0x7, PT ;  /* 0x000000070200780c */ /* 0x000fe20003f26070 */
[----:B------:R-:W-:Y:S01]  /*00e0*/  HFMA2 R2, -RZ, RZ, 0, 0 ;  /* 0x00000000ff027431 */ /* 0x000fe200000001ff */
[----:B------:R-:W-:Y:S01]  /*00f0*/  ISETP.NE.AND P0, PT, R12, RZ, PT ;  /* 0x000000ff0c00720c */ /* 0x000fe20003f05270 */
[----:B0-----:R-:W-:-:S10]  /*0100*/  IMAD.WIDE.U32 R4, R0, 0x4, R4 ;  /* 0x0000000400047825 */ /* 0x001fd400078e0004 */
[----:B-1----:R-:W-:Y:S05]  /*0110*/  @!P1 BRA `(.L_x_26) ;  /* 0x0000000400449947 */ /* 0x002fea0003800000 */
[----:B------:R-:W-:Y:S02]  /*0120*/  LOP3.LUT R2, R3, 0xfffffff8, RZ, 0xc0, !PT ;  /* 0xfffffff803027812 */ /* 0x000fe400078ec0ff */
[----:B------:R-:W-:-:S07]  /*0130*/  MOV R13, RZ ;  /* 0x000000ff000d7202 */ /* 0x000fce0000000f00 */
.L_x_27:
[----:B------:R-:W0:Y:S01]  /*0140*/  LDC.64 R8, c[0x0][0x390] ;  /* 0x0000e400ff087b82 */ /* 0x000e220000000a00 */
[----:B-1----:R-:W-:Y:S01]  /*0150*/  IMAD R15, R0, R3, R13 ;  /* 0x00000003000f7224 */ /* 0x002fe200078e020d */
[----:B------:R-:W2:Y:S06]  /*0160*/  LDG.E R14, desc[UR4][R4.64] ;  /* 0x00000004040e7981 */ /* 0x000eac000c1e1900 */
[----:B------:R-:W1:Y:S08]  /*0170*/  LDC.64 R10, c[0x0][0x398] ;  /* 0x0000e600ff0a7b82 */ /* 0x000e700000000a00 */
[----:B------:R-:W3:Y:S01]  /*0180*/  LDC.64 R6, c[0x0][0x3a0] ;  /* 0x0000e800ff067b82 */ /* 0x000ee20000000a00 */
[----:B0-----:R-:W-:-:S05]  /*0190*/  IMAD.WIDE.U32 R8, R13, 0x4, R8 ;  /* 0x000000040d087825 */ /* 0x001fca00078e0008 */
[----:B------:R-:W2:Y:S01]  /*01a0*/  LDG.E R17, desc[UR4][R8.64] ;  /* 0x0000000408117981 */ /* 0x000ea2000c1e1900 */
[----:B-1----:R-:W-:-:S06]  /*01b0*/  IMAD.WIDE.U32 R20, R15, 0x4, R10 ;  /* 0x000000040f147825 */ /* 0x002fcc00078e000a */
[----:B------:R-:W4:Y:S01]  /*01c0*/  LDG.E R21, desc[UR4][R20.64] ;  /* 0x0000000414157981 */ /* 0x000f22000c1e1900 */
[----:B------:R-:W-:-:S05]  /*01d0*/  IADD3 R27, PT, PT, R15, 0x1, RZ ;  /* 0x000000010f1b7810 */ /* 0x000fca0007ffe0ff */
[----:B------:R-:W-:-:S04]  /*01e0*/  IMAD.WIDE.U32 R18, R27, 0x4, R10 ;  /* 0x000000041b127825 */ /* 0x000fc800078e000a */
[----:B--2---:R-:W-:Y:S01]  /*01f0*/  FADD R14, R14, R17 ;  /* 0x000000110e0e7221 */ /* 0x004fe20000000000 */
[----:B---3--:R-:W-:-:S04]  /*0200*/  IMAD.WIDE.U32 R16, R15, 0x4, R6 ;  /* 0x000000040f107825 */ /* 0x008fc800078e0006 */
[----:B----4-:R-:W-:-:S05]  /*0210*/  FADD R25, R14, -R21 ;  /* 0x800000150e197221 */ /* 0x010fca0000000000 */
[----:B------:R0:W-:Y:S04]  /*0220*/  STG.E desc[UR4][R16.64], R25 ;  /* 0x0000001910007986 */ /* 0x0001e8000c101904 */
[----:B------:R-:W2:Y:S04]  /*0230*/  LDG.E R14, desc[UR4][R4.64] ;  /* 0x00000004040e7981 */ /* 0x000ea8000c1e1900 */
[----:B------:R-:W2:Y:S04]  /*0240*/  LDG.E R23, desc[UR4][R8.64+0x4] ;  /* 0x0000040408177981 */ /* 0x000ea8000c1e1900 */
[----:B------:R-:W3:Y:S01]  /*0250*/  LDG.E R19, desc[UR4][R18.64] ;  /* 0x0000000412137981 */ /* 0x000ee2000c1e1900 */
[----:B------:R-:W-:Y:S01]  /*0260*/  IADD3 R29, PT, PT, R15, 0x2, RZ ;  /* 0x000000020f1d7810 */ /* 0x000fe20007ffe0ff */
[----:B------:R-:W-:-:S04]  /*0270*/  IMAD.WIDE.U32 R20, R27, 0x4, R6 ;  /* 0x000000041b147825 */ /* 0x000fc800078e0006 */
[----:B--2---:R-:W-:-:S04]  /*0280*/  FADD R14, R14, R23 ;  /* 0x000000170e0e7221 */ /* 0x004fc80000000000 */
[----:B---3--:R-:W-:Y:S01]  /*0290*/  FADD R27, R14, -R19 ;  /* 0x800000130e1b7221 */ /* 0x008fe20000000000 */
[----:B------:R-:W-:-:S04]  /*02a0*/  IMAD.WIDE.U32 R22, R29, 0x4, R10 ;  /* 0x000000041d167825 */ /* 0x000fc800078e000a */
[----:B------:R1:W-:Y:S04]  /*02b0*/  STG.E desc[UR4][R20.64], R27 ;  /* 0x0000001b14007986 */ /* 0x0003e8000c101904 */
[----:B------:R-:W2:Y:S04]  /*02c0*/  LDG.E R14, desc[UR4][R4.64] ;  /* 0x00000004040e7981 */ /* 0x000ea8000c1e1900 */
[----:B0-----:R-:W2:Y:S04]  /*02d0*/  LDG.E R17, desc[UR4][R8.64+0x8] ;  /* 0x0000080408117981 */ /* 0x001ea8000c1e1900 */
[----:B------:R-:W3:Y:S01]  /*02e0*/  LDG.E R23, desc[UR4][R22.64] ;  /* 0x0000000416177981 */ /* 0x000ee2000c1e1900 */
[----:B------:R-:W-:-:S05]  /*02f0*/  IADD3 R24, PT, PT, R15, 0x3, RZ ;  /* 0x000000030f187810 */ /* 0x000fca0007ffe0ff */
[----:B------:R-:W-:-:S04]  /*0300*/  IMAD.WIDE.U32 R18, R24, 0x4, R10 ;  /* 0x0000000418127825 */ /* 0x000fc800078e000a */
[----:B--2---:R-:W-:Y:S01]  /*0310*/  FADD R14, R14, R17 ;  /* 0x000000110e0e7221 */ /* 0x004fe20000000000 */
[----:B------:R-:W-:-:S04]  /*0320*/  IMAD.WIDE.U32 R16, R29, 0x4, R6 ;  /* 0x000000041d107825 */ /* 0x000fc800078e0006 */
[----:B---3--:R-:W-:-:S05]  /*0330*/  FADD R25, R14, -R23 ;  /* 0x800000170e197221 */ /* 0x008fca0000000000 */
[----:B------:R0:W-:Y:S04]  /*0340*/  STG.E desc[UR4][R16.64], R25 ;  /* 0x0000001910007986 */ /* 0x0001e8000c101904 */
[----:B------:R-:W2:Y:S04]  /*0350*/  LDG.E R14, desc[UR4][R4.64] ;  /* 0x00000004040e7981 */ /* 0x000ea8000c1e1900 */
[----:B-1----:R-:W2:Y:S04]  /*0360*/  LDG.E R21, desc[UR4][R8.64+0xc] ;  /* 0x00000c0408157981 */ /* 0x002ea8000c1e1900 */
        /* <DEDUP_REMOVED lines=35> */
[----:B------:R-:W2:Y:S04]  /*05a0*/  LDG.E R16, desc[UR4][R4.64] ;  /* 0x0000000404107981 */ /* 0x000ea8000c1e1900 */
[----:B------:R-:W3:Y:S01]  /*05b0*/  LDG.E R11, desc[UR4][R10.64] ;  /* 0x000000040a0b7981 */ /* 0x000ee2000c1e1900 */
[----:B------:R-:W-:-:S04]  /*05c0*/  IADD3 R13, PT, PT, R13, 0x8, RZ ;  /* 0x000000080d0d7810 */ /* 0x000fc80007ffe0ff */
[----:B------:R-:W-:Y:S01]  /*05d0*/  ISETP.NE.AND P1, PT, R13, R2, PT ;  /* 0x000000020d00720c */ /* 0x000fe20003f25270 */
[----:B------:R-:W-:-:S04]  /*05e0*/  IMAD.WIDE.U32 R6, R25, 0x4, R6 ;  /* 0x0000000419067825 */ /* 0x000fc800078e0006 */
[----:B--2---:R-:W-:-:S04]  /*05f0*/  FADD R16, R16, R19 ;  /* 0x0000001310107221 */ /* 0x004fc80000000000 */
[----:B---3--:R-:W-:-:S05]  /*0600*/  FADD R19, R16, -R11 ;  /* 0x8000000b10137221 */ /* 0x008fca0000000000 */
[----:B------:R1:W-:Y:S01]  /*0610*/  STG.E desc[UR4][R6.64], R19 ;  /* 0x0000001306007986 */ /* 0x0003e2000c101904 */
[----:B------:R-:W-:Y:S05]  /*0620*/  @P1 BRA `(.L_x_27) ;  /* 0xfffffff800c41947 */ /* 0x000fea000383ffff */
.L_x_26:
[----:B------:R-:W-:Y:S05]  /*0630*/  @!P0 EXIT ;  /* 0x000000000000894d */ /* 0x000fea0003800000 */
[----:B------:R-:W-:Y:S02]  /*0640*/  ISETP.GE.U32.AND P0, PT, R12, 0x4, PT ;  /* 0x000000040c00780c */ /* 0x000fe40003f06070 */
[----:B------:R-:W-:-:S04]  /*0650*/  LOP3.LUT R22, R3, 0x3, RZ, 0xc0, !PT ;  /* 0x0000000303167812 */ /* 0x000fc800078ec0ff */
[----:B------:R-:W-:-:S07]  /*0660*/  ISETP.NE.AND P1, PT, R22, RZ, PT ;  /* 0x000000ff1600720c */ /* 0x000fce0003f25270 */
[----:B------:R-:W-:Y:S06]  /*0670*/  @!P0 BRA `(.L_x_28) ;  /* 0x0000000000a48947 */ /* 0x000fec0003800000 */
[----:B-1----:R-:W0:Y:S01]  /*0680*/  LDC.64 R6, c[0x0][0x390] ;  /* 0x0000e400ff067b82 */ /* 0x002e220000000a00 */
[----:B------:R-:W-:Y:S01]  /*0690*/  IMAD R13, R0, R3, R2 ;  /* 0x00000003000d7224 */ /* 0x000fe200078e0202 */
        /* <DEDUP_REMOVED lines=22> */
[----:B------:R-:W3:Y:S04]  /*0800*/  LDG.E R12, desc[UR4][R4.64] ;  /* 0x00000004040c7981 */ /* 0x000ee8000c1e1900 */
[----:B0-----:R-:W3:Y:S04]  /*0810*/  LDG.E R15, desc[UR4][R6.64+0x8] ;  /* 0x00000804060f7981 */ /* 0x001ee8000c1e1900 */
[----:B------:R-:W4:Y:S01]  /*0820*/  LDG.E R20, desc[UR4][R20.64] ;  /* 0x0000000414147981 */ /* 0x000f22000c1e1900 */
[----:B------:R-:W-:-:S05]  /*0830*/  IADD3 R23, PT, PT, R13, 0x3, RZ ;  /* 0x000000030d177810 */ /* 0x000fca0007ffe0ff */
[----:B------:R-:W-:-:S04]  /*0840*/  IMAD.WIDE.U32 R8, R23, 0x4, R8 ;  /* 0x0000000417087825 */ /* 0x000fc800078e0008 */
[----:B---3--:R-:W-:Y:S01]  /*0850*/  FADD R15, R12, R15 ;  /* 0x0000000f0c0f7221 */ /* 0x008fe20000000000 */
[----:B------:R-:W-:-:S04]  /*0860*/  IMAD.WIDE.U32 R12, R27, 0x4, R10 ;  /* 0x000000041b0c7825 */ /* 0x000fc800078e000a */
[----:B----4-:R-:W-:-:S05]  /*0870*/  FADD R15, R15, -R20 ;  /* 0x800000140f0f7221 */ /* 0x010fca0000000000 */
[----:B------:R2:W-:Y:S04]  /*0880*/  STG.E desc[UR4][R12.64], R15 ;  /* 0x0000000f0c007986 */ /* 0x0005e8000c101904 */
[----:B------:R-:W3:Y:S04]  /*0890*/  LDG.E R17, desc[UR4][R6.64+0xc] ;  /* 0x00000c0406117981 */ /* 0x000ee8000c1e1900 */
[----:B------:R-:W3:Y:S04]  /*08a0*/  LDG.E R14, desc[UR4][R4.64] ;  /* 0x00000004040e7981 */ /* 0x000ee8000c1e1900 */
[----:B------:R-:W4:Y:S01]  /*08b0*/  LDG.E R9, desc[UR4][R8.64] ;  /* 0x0000000408097981 */ /* 0x000f22000c1e1900 */
[----:B------:R-:W-:Y:S01]  /*08c0*/  IMAD.WIDE.U32 R10, R23, 0x4, R10 ;  /* 0x00000004170a7825 */ /* 0x000fe200078e000a */
[----:B------:R-:W-:-:S03]  /*08d0*/  IADD3 R2, PT, PT, R2, 0x4, RZ ;  /* 0x0000000402027810 */ /* 0x000fc60007ffe0ff */
[----:B---3--:R-:W-:-:S04]  /*08e0*/  FADD R14, R14, R17 ;  /* 0x000000110e0e7221 */ /* 0x008fc80000000000 */
[----:B----4-:R-:W-:-:S05]  /*08f0*/  FADD R17, R14, -R9 ;  /* 0x800000090e117221 */ /* 0x010fca0000000000 */
[----:B------:R2:W-:Y:S02]  /*0900*/  STG.E desc[UR4][R10.64], R17 ;  /* 0x000000110a007986 */ /* 0x0005e4000c101904 */
.L_x_28:
[----:B------:R-:W-:Y:S05]  /*0910*/  @!P1 EXIT ;  /* 0x000000000000994d */ /* 0x000fea0003800000 */
[----:B------:R-:W-:Y:S02]  /*0920*/  ISETP.NE.AND P0, PT, R22, 0x1, PT ;  /* 0x000000011600780c */ /* 0x000fe40003f05270 */
[----:B-1----:R-:W-:-:S04]  /*0930*/  LOP3.LUT R6, R3, 0x1, RZ, 0xc0, !PT ;  /* 0x0000000103067812 */ /* 0x002fc800078ec0ff */
[----:B------:R-:W-:-:S07]  /*0940*/  ISETP.NE.U32.AND P1, PT, R6, 0x1, PT ;  /* 0x000000010600780c */ /* 0x000fce0003f25070 */
[----:B------:R-:W-:Y:S06]  /*0950*/  @!P0 BRA `(.L_x_29) ;  /* 0x00000000005c8947 */ /* 0x000fec0003800000 */
[----:B------:R-:W0:Y:S01]  /*0960*/  LDC.64 R6, c[0x0][0x390] ;  /* 0x0000e400ff067b82 */ /* 0x000e220000000a00 */
[----:B--2---:R-:W-:Y:S01]  /*0970*/  IMAD R17, R0, R3, R2 ;  /* 0x0000000300117224 */ /* 0x004fe200078e0202 */
        /* <DEDUP_REMOVED lines=16> */
[----:B------:R-:W-:Y:S01]  /*0a80*/  IMAD.WIDE.U32 R10, R21, 0x4, R10 ;  /* 0x00000004150a7825 */ /* 0x000fe200078e000a */
[----:B------:R-:W-:-:S03]  /*0a90*/  IADD3 R2, PT, PT, R2, 0x2, RZ ;  /* 0x0000000202027810 */ /* 0x000fc60007ffe0ff */
[----:B--2---:R-:W-:-:S04]  /*0aa0*/  FADD R16, R16, R19 ;  /* 0x0000001310107221 */ /* 0x004fc80000000000 */
[----:B---3--:R-:W-:-:S05]  /*0ab0*/  FADD R13, R16, -R9 ;  /* 0x80000009100d7221 */ /* 0x008fca0000000000 */
[----:B------:R0:W-:Y:S02]  /*0ac0*/  STG.E desc[UR4][R10.64], R13 ;  /* 0x0000000d0a007986 */ /* 0x0001e4000c101904 */
.L_x_29:
[----:B------:R-:W-:Y:S05]  /*0ad0*/  @P1 EXIT ;  /* 0x000000000000194d */ /* 0x000fea0003800000 */
[----:B------:R-:W1:Y:S01]  /*0ae0*/  LDC.64 R6, c[0x0][0x390] ;  /* 0x0000e400ff067b82 */ /* 0x000e620000000a00 */
[----:B0-2---:R-:W-:Y:S01]  /*0af0*/  IMAD R11, R0, R3, R2 ;  /* 0x00000003000b7224 */ /* 0x005fe200078e0202 */
[----:B------:R-:W2:Y:S06]  /*0b00*/  LDG.E R4, desc[UR4][R4.64] ;  /* 0x0000000404047981 */ /* 0x000eac000c1e1900 */
[----:B------:R-:W0:Y:S01]  /*0b10*/  LDC.64 R8, c[0x0][0x398] ;  /* 0x0000e600ff087b82 */ /* 0x000e220000000a00 */
[----:B-1----:R-:W-:-:S06]  /*0b20*/  IMAD.WIDE.U32 R2, R2, 0x4, R6 ;  /* 0x0000000402027825 */ /* 0x002fcc00078e0006 */
[----:B------:R-:W2:Y:S01]  /*0b30*/  LDG.E R3, desc[UR4][R2.64] ;  /* 0x0000000402037981 */ /* 0x000ea2000c1e1900 */
[C---:B0-----:R-:W-:Y:S02]  /*0b40*/  IMAD.WIDE.U32 R6, R11.reuse, 0x4, R8 ;  /* 0x000000040b067825 */ /* 0x041fe400078e0008 */
[----:B------:R-:W0:Y:S04]  /*0b50*/  LDC.64 R8, c[0x0][0x3a0] ;  /* 0x0000e800ff087b82 */ /* 0x000e280000000a00 */
[----:B------:R-:W3:Y:S01]  /*0b60*/  LDG.E R7, desc[UR4][R6.64] ;  /* 0x0000000406077981 */ /* 0x000ee2000c1e1900 */
[----:B0-----:R-:W-:-:S04]  /*0b70*/  IMAD.WIDE.U32 R8, R11, 0x4, R8 ;  /* 0x000000040b087825 */ /* 0x001fc800078e0008 */
[----:B--2---:R-:W-:-:S04]  /*0b80*/  FADD R0, R4, R3 ;  /* 0x0000000304007221 */ /* 0x004fc80000000000 */
[----:B---3--:R-:W-:-:S05]  /*0b90*/  FADD R11, R0, -R7 ;  /* 0x80000007000b7221 */ /* 0x008fca0000000000 */
[----:B------:R-:W-:Y:S01]  /*0ba0*/  STG.E desc[UR4][R8.64], R11 ;  /* 0x0000000b08007986 */ /* 0x000fe2000c101904 */
[----:B------:R-:W-:Y:S05]  /*0bb0*/  EXIT ;  /* 0x000000000000794d */ /* 0x000fea0003800000 */
.L_x_30:
        /* <DEDUP_REMOVED lines=12> */
.L_x_41:


//--------------------- .text._Z14sq_euclid_normjjPKfPf --------------------------
	.section	.text._Z14sq_euclid_normjjPKfPf,"ax",@progbits
	.align	128
        .global         _Z14sq_euclid_normjjPKfPf
        .type           _Z14sq_euclid_normjjPKfPf,@function
        .size           _Z14sq_euclid_normjjPKfPf,(.L_x_42 - _Z14sq_euclid_normjjPKfPf)
        .other          _Z14sq_euclid_normjjPKfPf,@"STO_CUDA_ENTRY STV_DEFAULT"
_Z14sq_euclid_normjjPKfPf:
.text._Z14sq_euclid_normjjPKfPf:
        /* <DEDUP_REMOVED lines=10> */
[----:B------:R-:W1:Y:S01]  /*00a0*/  LDCU.64 UR4, c[0x0][0x358] ;  /* 0x00006b00ff0477ac */ /* 0x000e620008000a00 */
[----:B------:R-:W-:-:S04]  /*00b0*/  IADD3 R2, PT, PT, R3, -0x1, RZ ;  /* 0xffffffff03027810 */ /* 0x000fc80007ffe0ff */
[----:B------:R-:W-:Y:S02]  /*00c0*/  ISETP.GE.U32.AND P1, PT, R2, 0xf, PT ;  /* 0x0000000f0200780c */ /* 0x000fe40003f26070 */
[----:B------:R-:W-:Y:S01]  /*00d0*/  LOP3.LUT R9, R3, 0xf, RZ, 0xc0, !PT ;  /* 0x0000000f03097812 */ /* 0x000fe200078ec0ff */
[----:B------:R-:W-:-:S03]  /*00e0*/  HFMA2 R2, -RZ, RZ, 0, 0 ;  /* 0x00000000ff027431 */ /* 0x000fc600000001ff */
[----:B------:R-:W-:Y:S01]  /*00f0*/  ISETP.NE.AND P0, PT, R9, RZ, PT ;  /* 0x000000ff0900720c */ /* 0x000fe20003f05270 */
[----:B0-----:R-:W-:-:S05]  /*0100*/  IMAD.WIDE.U32 R4, R0, 0x4, R4 ;  /* 0x0000000400047825 */ /* 0x001fca00078e0004 */
[----:B-1----:R0:W5:Y:S01]  /*0110*/  LDG.E R13, desc[UR4][R4.64] ;  /* 0x00000004040d7981 */ /* 0x002162000c1e1900 */
[----:B------:R-:W-:Y:S06]  /*0120*/  @!P1 BRA `(.L_x_31) ;  /* 0x00000004005c9947 */ /* 0x000fec0003800000 */
[----:B------:R-:W1:Y:S01]  /*0130*/  LDC.64 R6, c[0x0][0x388] ;  /* 0x0000e200ff067b82 */ /* 0x000e620000000a00 */
[----:B------:R-:W-:Y:S01]  /*0140*/  LOP3.LUT R2, R3, 0xfffffff0, RZ, 0xc0, !PT ;  /* 0xfffffff003027812 */ /* 0x000fe200078ec0ff */
[----:B------:R-:W-:-:S03]  /*0150*/  IMAD R11, R0, R3, 0x7 ;  /* 0x00000007000b7424 */ /* 0x000fc600078e0203 */
[----:B------:R-:W-:-:S07]  /*0160*/  IADD3 R8, PT, PT, -R2, RZ, RZ ;  /* 0x000000ff02087210 */ /* 0x000fce0007ffe1ff */
.L_x_32:
[----:B------:R-:W-:-:S05]  /*0170*/  IADD3 R15, PT, PT, R11, -0x7, RZ ;  /* 0xfffffff90b0f7810 */ /* 0x000fca0007ffe0ff */
[----:B-1----:R-:W-:-:S06]  /*0180*/  IMAD.WIDE.U32 R14, R15, 0x4, R6 ;  /* 0x000000040f0e7825 */ /* 0x002fcc00078e0006 */
[----:B------:R-:W2:Y:S01]  /*0190*/  LDG.E R14, desc[UR4][R14.64] ;  /* 0x000000040e0e7981 */ /* 0x000ea2000c1e1900 */
[----:B------:R-:W-:Y:S01]  /*01a0*/  IADD3 R17, PT, PT, R11, -0x6, RZ ;  /* 0xfffffffa0b117810 */ /* 0x000fe20007ffe0ff */
[----:B--2-45:R-:W-:-:S04]  /*01b0*/  FFMA R19, R14, R14, R13 ;  /* 0x0000000e0e137223 */ /* 0x034fc8000000000d */
[----:B------:R-:W-:Y:S01]  /*01c0*/  IMAD.WIDE.U32 R12, R17, 0x4, R6 ;  /* 0x00000004110c7825 */ /* 0x000fe200078e0006 */
[----:B------:R1:W-:Y:S05]  /*01d0*/  STG.E desc[UR4][R4.64], R19 ;  /* 0x0000001304007986 */ /* 0x0003ea000c101904 */
[----:B------:R-:W2:Y:S01]  /*01e0*/  LDG.E R12, desc[UR4][R12.64] ;  /* 0x000000040c0c7981 */ /* 0x000ea2000c1e1900 */
[----:B------:R-:W-:-:S05]  /*01f0*/  IADD3 R17, PT, PT, R11, -0x5, RZ ;  /* 0xfffffffb0b117810 */ /* 0x000fca0007ffe0ff */
[----:B------:R-:W-:-:S04]  /*0200*/  IMAD.WIDE.U32 R16, R17, 0x4, R6 ;  /* 0x0000000411107825 */ /* 0x000fc800078e0006 */
[----:B--2---:R-:W-:-:S05]  /*0210*/  FFMA R21, R12, R12, R19 ;  /* 0x0000000c0c157223 */ /* 0x004fca0000000013 */
[----:B------:R2:W-:Y:S04]  /*0220*/  STG.E desc[UR4][R4.64], R21 ;  /* 0x0000001504007986 */ /* 0x0005e8000c101904 */
[----:B------:R-:W3:Y:S01]  /*0230*/  LDG.E R16, desc[UR4][R16.64] ;  /* 0x0000000410107981 */ /* 0x000ee2000c1e1900 */
[----:B------:R-:W-:-:S05]  /*0240*/  IADD3 R15, PT, PT, R11, -0x4, RZ ;  /* 0xfffffffc0b0f7810 */ /* 0x000fca0007ffe0ff */
[----:B------:R-:W-:-:S04]  /*0250*/  IMAD.WIDE.U32 R14, R15, 0x4, R6 ;  /* 0x000000040f0e7825 */ /* 0x000fc800078e0006 */
[----:B---3--:R-:W-:-:S05]  /*0260*/  FFMA R23, R16, R16, R21 ;  /* 0x0000001010177223 */ /* 0x008fca0000000015 */
[----:B------:R3:W-:Y:S04]  /*0270*/  STG.E desc[UR4][R4.64], R23 ;  /* 0x0000001704007986 */ /* 0x0007e8000c101904 */
[----:B------:R-:W1:Y:S01]  /*0280*/  LDG.E R14, desc[UR4][R14.64] ;  /* 0x000000040e0e7981 */ /* 0x000e62000c1e1900 */
[----:B------:R-:W-:-:S05]  /*0290*/  IADD3 R13, PT, PT, R11, -0x3, RZ ;  /* 0xfffffffd0b0d7810 */ /* 0x000fca0007ffe0ff */
[----:B------:R-:W-:-:S04]  /*02a0*/  IMAD.WIDE.U32 R12, R13, 0x4, R6 ;  /* 0x000000040d0c7825 */ /* 0x000fc800078e0006 */
[----:B-1----:R-:W-:-:S05]  /*02b0*/  FFMA R19, R14, R14, R23 ;  /* 0x0000000e0e137223 */ /* 0x002fca0000000017 */
[----:B------:R1:W-:Y:S04]  /*02c0*/  STG.E desc[UR4][R4.64], R19 ;  /* 0x0000001304007986 */ /* 0x0003e8000c101904 */
        /* <DEDUP_REMOVED lines=11> */
[----:B------:R-:W-:-:S04]  /*0380*/  IMAD.WIDE.U32 R12, R11, 0x4, R6 ;  /* 0x000000040b0c7825 */ /* 0x000fc800078e0006 */
[----:B-1----:R-:W-:-:S05]  /*0390*/  FFMA R19, R14, R14, R23 ;  /* 0x0000000e0e137223 */ /* 0x002fca0000000017 */
[----:B------:R1:W-:Y:S04]  /*03a0*/  STG.E desc[UR4][R4.64], R19 ;  /* 0x0000001304007986 */ /* 0x0003e8000c101904 */
[----:B------:R-:W2:Y:S01]  /*03b0*/  LDG.E R12, desc[UR4][R12.64] ;  /* 0x000000040c0c7981 */ /* 0x000ea2000c1e1900 */
[----:B------:R-:W-:-:S05]  /*03c0*/  IADD3 R25, PT, PT, R11, 0x1, RZ ;  /* 0x000000010b197810 */ /* 0x000fca0007ffe0ff */
[----:B------:R-:W-:-:S04]  /*03d0*/  IMAD.WIDE.U32 R16, R25, 0x4, R6 ;  /* 0x0000000419107825 */ /* 0x000fc800078e0006 */
[----:B--2---:R-:W-:-:S05]  /*03e0*/  FFMA R21, R12, R12, R19 ;  /* 0x0000000c0c157223 */ /* 0x004fca0000000013 */
[----:B------:R2:W-:Y:S04]  /*03f0*/  STG.E desc[UR4][R4.64], R21 ;  /* 0x0000001504007986 */ /* 0x0005e8000c101904 */
[----:B------:R-:W3:Y:S01]  /*0400*/  LDG.E R16, desc[UR4][R16.64] ;  /* 0x0000000410107981 */ /* 0x000ee2000c1e1900 */
[----:B------:R-:W-:-:S05]  /*0410*/  IADD3 R25, PT, PT, R11, 0x2, RZ ;  /* 0x000000020b197810 */ /* 0x000fca0007ffe0ff */
[----:B------:R-:W-:-:S04]  /*0420*/  IMAD.WIDE.U32 R14, R25, 0x4, R6 ;  /* 0x00000004190e7825 */ /* 0x000fc800078e0006 */
[----:B---3--:R-:W-:-:S05]  /*0430*/  FFMA R23, R16, R16, R21 ;  /* 0x0000001010177223 */ /* 0x008fca0000000015 */
[----:B------:R3:W-:Y:S04]  /*0440*/  STG.E desc[UR4][R4.64], R23 ;  /* 0x0000001704007986 */ /* 0x0007e8000c101904 */
[----:B------:R-:W1:Y:S01]  /*0450*/  LDG.E R14, desc[UR4][R14.64] ;  /* 0x000000040e0e7981 */ /* 0x000e62000c1e1900 */
[----:B------:R-:W-:-:S05]  /*0460*/  IADD3 R13, PT, PT, R11, 0x3, RZ ;  /* 0x000000030b0d7810 */ /* 0x000fca0007ffe0ff */
        /* <DEDUP_REMOVED lines=28> */
[----:B------:R-:W2:Y:S01]  /*0630*/  LDG.E R14, desc[UR4][R14.64] ;  /* 0x000000040e0e7981 */ /* 0x000ea2000c1e1900 */
[----:B------:R-:W-:Y:S02]  /*0640*/  IADD3 R8, PT, PT, R8, 0x10, RZ ;  /* 0x0000001008087810 */ /* 0x000fe40007ffe0ff */
[----:B------:R-:W-:Y:S02]  /*0650*/  IADD3 R11, PT, PT, R11, 0x10, RZ ;  /* 0x000000100b0b7810 */ /* 0x000fe40007ffe0ff */
[----:B------:R-:W-:Y:S01]  /*0660*/  ISETP.NE.AND P1, PT, R8, RZ, PT ;  /* 0x000000ff0800720c */ /* 0x000fe20003f25270 */
[----:B--2---:R-:W-:-:S05]  /*0670*/  FFMA R13, R14, R14, R23 ;  /* 0x0000000e0e0d7223 */ /* 0x004fca0000000017 */
[----:B------:R4:W-:Y:S07]  /*0680*/  STG.E desc[UR4][R4.64], R13 ;  /* 0x0000000d04007986 */ /* 0x0009ee000c101904 */
[----:B------:R-:W-:Y:S05]  /*0690*/  @P1 BRA `(.L_x_32) ;  /* 0xfffffff800b41947 */ /* 0x000fea000383ffff */
.L_x_31:
[----:B------:R-:W-:Y:S05]  /*06a0*/  @!P0 EXIT ;  /* 0x000000000000894d */ /* 0x000fea0003800000 */
[----:B------:R-:W-:Y:S02]  /*06b0*/  ISETP.GE.U32.AND P0, PT, R9, 0x8, PT ;  /* 0x000000080900780c */ /* 0x000fe40003f06070 */
[----:B------:R-:W-:-:S04]  /*06c0*/  LOP3.LUT R16, R3, 0x7, RZ, 0xc0, !PT ;  /* 0x0000000703107812 */ /* 0x000fc800078ec0ff */
[----:B------:R-:W-:-:S07]  /*06d0*/  ISETP.NE.AND P1, PT, R16, RZ, PT ;  /* 0x000000ff1000720c */ /* 0x000fce0003f25270 */
[----:B------:R-:W-:Y:S06]  /*06e0*/  @!P0 BRA `(.L_x_33) ;  /* 0x0000000000a88947 */ /* 0x000fec0003800000 */
[----:B------:R-:W1:Y:S01]  /*06f0*/  LDC.64 R6, c[0x0][0x388] ;  /* 0x0000e200ff067b82 */ /* 0x000e620000000a00 */
[----:B------:R-:W-:-:S04]  /*0700*/  IMAD R9, R0, R3, R2 ;  /* 0x0000000300097224 */ /* 0x000fc800078e0202 */
[----:B-1----:R-:W-:-:S06]  /*0710*/  IMAD.WIDE.U32 R10, R9, 0x4, R6 ;  /* 0x00000004090a7825 */ /* 0x002fcc00078e0006 */
[----:B------:R-:W2:Y:S01]  /*0720*/  LDG.E R10, desc[UR4][R10.64] ;  /* 0x000000040a0a7981 */ /* 0x000ea2000c1e1900 */
[----:B------:R-:W-:Y:S01]  /*0730*/  IADD3 R15, PT, PT, R9, 0x1, RZ ;  /* 0x00000001090f7810 */ /* 0x000fe20007ffe0ff */
[----:B--2--5:R-:W-:-:S04]  /*0740*/  FFMA R17, R10, R10, R13 ;  /* 0x0000000a0a117223 */ /* 0x024fc8000000000d */
[----:B----4-:R-:W-:Y:S01]  /*0750*/  IMAD.WIDE.U32 R12, R15, 0x4, R6 ;  /* 0x000000040f0c7825 */ /* 0x010fe200078e0006 */
[----:B------:R1:W-:Y:S05]  /*0760*/  STG.E desc[UR4][R4.64], R17 ;  /* 0x0000001104007986 */ /* 0x0003ea000c101904 */
        /* <DEDUP_REMOVED lines=26> */
[----:B------:R-:W-:-:S05]  /*0910*/  IADD3 R13, PT, PT, R9, 0x7, RZ ;  /* 0x00000007090d7810 */ /* 0x000fca0007ffe0ff */
[----:B------:R-:W-:-:S04]  /*0920*/  IMAD.WIDE.U32 R6, R13, 0x4, R6 ;  /* 0x000000040d067825 */ /* 0x000fc800078e0006 */
[----:B--2---:R-:W-:-:S05]  /*0930*/  FFMA R9, R10, R10, R21 ;  /* 0x0000000a0a097223 */ /* 0x004fca0000000015 */
[----:B------:R1:W-:Y:S04]  /*0940*/  STG.E desc[UR4][R4.64], R9 ;  /* 0x0000000904007986 */ /* 0x0003e8000c101904 */
[----:B------:R-:W2:Y:S01]  /*0950*/  LDG.E R6, desc[UR4][R6.64] ;  /* 0x0000000406067981 */ /* 0x000ea2000c1e1900 */
[----:B------:R-:W-:Y:S01]  /*0960*/  IADD3 R2, PT, PT, R2, 0x8, RZ ;  /* 0x0000000802027810 */ /* 0x000fe20007ffe0ff */
[----:B--2---:R-:W-:-:S05]  /*0970*/  FFMA R13, R6, R6, R9 ;  /* 0x00000006060d7223 */ /* 0x004fca0000000009 */
[----:B------:R1:W-:Y:S02]  /*0980*/  STG.E desc[UR4][R4.64], R13 ;  /* 0x0000000d04007986 */ /* 0x0003e4000c101904 */
.L_x_33:
[----:B------:R-:W-:Y:S05]  /*0990*/  @!P1 EXIT ;  /* 0x000000000000994d */ /* 0x000fea0003800000 */
[----:B------:R-:W-:Y:S02]  /*09a0*/  ISETP.GE.U32.AND P0, PT, R16, 0x4, PT ;  /* 0x000000041000780c */ /* 0x000fe40003f06070 */
[----:B------:R-:W-:-:S04]  /*09b0*/  LOP3.LUT R8, R3, 0x3, RZ, 0xc0, !PT ;  /* 0x0000000303087812 */ /* 0x000fc800078ec0ff */
[----:B------:R-:W-:-:S07]  /*09c0*/  ISETP.NE.AND P1, PT, R8, RZ, PT ;  /* 0x000000ff0800720c */ /* 0x000fce0003f25270 */
[----:B------:R-:W-:Y:S06]  /*09d0*/  @!P0 BRA `(.L_x_34) ;  /* 0x0000000000588947 */ /* 0x000fec0003800000 */
[----:B------:R-:W2:Y:S01]  /*09e0*/  LDC.64 R6, c[0x0][0x388] ;  /* 0x0000e200ff067b82 */ /* 0x000ea20000000a00 */
[----:B-1--4-:R-:W-:-:S04]  /*09f0*/  IMAD R19, R0, R3, R2 ;  /* 0x0000000300137224 */ /* 0x012fc800078e0202 */
[----:B--2---:R-:W-:-:S06]  /*0a00*/  IMAD.WIDE.U32 R10, R19, 0x4, R6 ;  /* 0x00000004130a7825 */ /* 0x004fcc00078e0006 */
[----:B------:R-:W2:Y:S01]  /*0a10*/  LDG.E R10, desc[UR4][R10.64] ;  /* 0x000000040a0a7981 */ /* 0x000ea2000c1e1900 */
[----:B------:R-:W-:Y:S01]  /*0a20*/  IADD3 R15, PT, PT, R19, 0x1, RZ ;  /* 0x00000001130f7810 */ /* 0x000fe20007ffe0ff */
[----:B--2--5:R-:W-:-:S04]  /*0a30*/  FFMA R9, R10, R10, R13 ;  /* 0x0000000a0a097223 */ /* 0x024fc8000000000d */
[----:B------:R-:W-:Y:S01]  /*0a40*/  IMAD.WIDE.U32 R12, R15, 0x4, R6 ;  /* 0x000000040f0c7825 */ /* 0x000fe200078e0006 */
[----:B------:R2:W-:Y:S05]  /*0a50*/  STG.E desc[UR4][R4.64], R9 ;  /* 0x0000000904007986 */ /* 0x0005ea000c101904 */
[----:B------:R-:W3:Y:S01]  /*0a60*/  LDG.E R12, desc[UR4][R12.64] ;  /* 0x000000040c0c7981 */ /* 0x000ee2000c1e1900 */
[----:B------:R-:W-:-:S05]  /*0a70*/  IADD3 R15, PT, PT, R19, 0x2, RZ ;  /* 0x00000002130f7810 */ /* 0x000fca0007ffe0ff */
[----:B------:R-:W-:-:S04]  /*0a80*/  IMAD.WIDE.U32 R14, R15, 0x4, R6 ;  /* 0x000000040f0e7825 */ /* 0x000fc800078e0006 */
[----:B---3--:R-:W-:-:S05]  /*0a90*/  FFMA R17, R12, R12, R9 ;  /* 0x0000000c0c117223 */ /* 0x008fca0000000009 */
[----:B------:R2:W-:Y:S04]  /*0aa0*/  STG.E desc[UR4][R4.64], R17 ;  /* 0x0000001104007986 */ /* 0x0005e8000c101904 */
[----:B------:R-:W3:Y:S01]  /*0ab0*/  LDG.E R14, desc[UR4][R14.64] ;  /* 0x000000040e0e7981 */ /* 0x000ee2000c1e1900 */
[----:B------:R-:W-:-:S05]  /*0ac0*/  IADD3 R19, PT, PT, R19, 0x3, RZ ;  /* 0x0000000313137810 */ /* 0x000fca0007ffe0ff */
[----:B------:R-:W-:-:S04]  /*0ad0*/  IMAD.WIDE.U32 R6, R19, 0x4, R6 ;  /* 0x0000000413067825 */ /* 0x000fc800078e0006 */
[----:B---3--:R-:W-:-:S05]  /*0ae0*/  FFMA R11, R14, R14, R17 ;  /* 0x0000000e0e0b7223 */ /* 0x008fca0000000011 */
[----:B------:R2:W-:Y:S04]  /*0af0*/  STG.E desc[UR4][R4.64], R11 ;  /* 0x0000000b04007986 */ /* 0x0005e8000c101904 */
[----:B------:R-:W3:Y:S01]  /*0b00*/  LDG.E R6, desc[UR4][R6.64] ;  /* 0x0000000406067981 */ /* 0x000ee2000c1e1900 */
[----:B------:R-:W-:Y:S01]  /*0b10*/  IADD3 R2, PT, PT, R2, 0x4, RZ ;  /* 0x0000000402027810 */ /* 0x000fe20007ffe0ff */
[----:B---3--:R-:W-:-:S05]  /*0b20*/  FFMA R13, R6, R6, R11 ;  /* 0x00000006060d7223 */ /* 0x008fca000000000b */
[----:B------:R2:W-:Y:S02]  /*0b30*/  STG.E desc[UR4][R4.64], R13 ;  /* 0x0000000d04007986 */ /* 0x0005e4000c101904 */
.L_x_34:
[----:B------:R-:W-:Y:S05]  /*0b40*/  @!P1 EXIT ;  /* 0x000000000000994d */ /* 0x000fea0003800000 */
[----:B------:R-:W3:Y:S01]  /*0b50*/  LDC.64 R6, c[0x0][0x388] ;  /* 0x0000e200ff067b82 */ /* 0x000ee20000000a00 */
[----:B-12---:R-:W-:Y:S01]  /*0b60*/  IMAD R9, R0, R3, R2 ;  /* 0x0000000300097224 */ /* 0x006fe200078e0202 */
[----:B------:R-:W-:-:S07]  /*0b70*/  IADD3 R8, PT, PT, -R8, RZ, RZ ;  /* 0x000000ff08087210 */ /* 0x000fce0007ffe1ff */
.L_x_35:
[----:B---3--:R-:W-:-:S06]  /*0b80*/  IMAD.WIDE.U32 R2, R9, 0x4, R6 ;  /* 0x0000000409027825 */ /* 0x008fcc00078e0006 */
[----:B------:R-:W4:Y:S01]  /*0b90*/  LDG.E R2, desc[UR4][R2.64] ;  /* 0x0000000402027981 */ /* 0x000f22000c1e1900 */
[----:B------:R-:W-:Y:S02]  /*0ba0*/  IADD3 R8, PT, PT, R8, 0x1, RZ ;  /* 0x0000000108087810 */ /* 0x000fe40007ffe0ff */
[----:B------:R-:W-:Y:S02]  /*0bb0*/  IADD3 R9, PT, PT, R9, 0x1, RZ ;  /* 0x0000000109097810 */ /* 0x000fe40007ffe0ff */
[----:B------:R-:W-:Y:S01]  /*0bc0*/  ISETP.NE.AND P0, PT, R8, RZ, PT ;  /* 0x000000ff0800720c */ /* 0x000fe20003f05270 */
[----:B-1--45:R-:W-:-:S05]  /*0bd0*/  FFMA R13, R2, R2, R13 ;  /* 0x00000002020d7223 */ /* 0x032fca000000000d */
[----:B------:R1:W-:Y:S07]  /*0be0*/  STG.E desc[UR4][R4.64], R13 ;  /* 0x0000000d04007986 */ /* 0x0003ee000c101904 */
[----:B------:R-:W-:Y:S05]  /*0bf0*/  @P0 BRA `(.L_x_35) ;  /* 0xfffffffc00e00947 */ /* 0x000fea000383ffff */
[----:B------:R-:W-:Y:S05]  /*0c00*/  EXIT ;  /* 0x000000000000794d */ /* 0x000fea0003800000 */
.L_x_36:
        /* <DEDUP_REMOVED lines=15> */
.L_x_42:


//--------------------- .nv.shared.reserved.0     --------------------------
	.section	.nv.shared.reserved.0,"aw",@nobits
	.weak		__nv_reservedSMEM_offset_0_alias
	.size		__nv_reservedSMEM_offset_0_alias, 0, 64
	.other		__nv_reservedSMEM_offset_0_alias,@"STO_CUDA_RESERVED_SHARED STV_DEFAULT"
__nv_reservedSMEM_offset_0_alias:
	.zero		0
	.zero		64


//--------------------- .nv.constant0._Z15fill_matrix_infPfiif --------------------------
	.section	.nv.constant0._Z15fill_matrix_infPfiif,"a",@progbits
	.sectionflags	@""
	.align	4
.nv.constant0._Z15fill_matrix_infPfiif:
	.zero		916


//--------------------- .nv.constant0._Z20softdtw_tiled_kernelPfS_S_jjf --------------------------
	.section	.nv.constant0._Z20softdtw_tiled_kernelPfS_S_jjf,"a",@progbits
	.sectionflags	@""
	.align	4
.nv.constant0._Z20softdtw_tiled_kernelPfS_S_jjf:
	.zero		932


//--------------------- .nv.constant0._Z20softdtw_naive_kernelPfS_S_jjf --------------------------
	.section	.nv.constant0._Z20softdtw_naive_kernelPfS_S_jjf,"a",@progbits
	.sectionflags	@""
	.align	4
.nv.constant0._Z20softdtw_naive_kernelPfS_S_jjf:
	.zero		932


//--------------------- .nv.constant0._Z11euclid_distjjPKfS0_S0_Pf --------------------------
	.section	.nv.constant0._Z11euclid_distjjPKfS0_S0_Pf,"a",@progbits
	.sectionflags	@""
	.align	4
.nv.constant0._Z11euclid_distjjPKfS0_S0_Pf:
	.zero		936


//--------------------- .nv.constant0._Z14sq_euclid_normjjPKfPf --------------------------
	.section	.nv.constant0._Z14sq_euclid_normjjPKfPf,"a",@progbits
	.sectionflags	@""
	.align	4
.nv.constant0._Z14sq_euclid_normjjPKfPf:
	.zero		920


//--------------------- SYMBOLS --------------------------

	.type		.nv.reservedSmem.offset0,@object
	.size		.nv.reservedSmem.offset0,0x4
